// auto-generated by cutlass_sweep.gemm — config: {"arch": "sm_100", "cluster_m": 2, "cluster_n": 2, "dtype": "tf32", "stages": 3, "tile_k": 64, "tile_m": 256, "tile_n": 64}
#include "cutlass/cutlass.h"
#include "cutlass/gemm/collective/collective_builder.hpp"
#include "cutlass/gemm/device/gemm_universal_adapter.h"
#include "cutlass/gemm/kernel/gemm_universal.hpp"
#include "cutlass/epilogue/collective/collective_builder.hpp"

using ElemA = cutlass::tfloat32_t;
using ElemB = cutlass::tfloat32_t;
using ElemCD = cutlass::tfloat32_t;
using Acc  = float;
using TileShape    = cute::Shape<cute::_256, cute::_64, cute::_64>;
using ClusterShape = cute::Shape<cute::_2, cute::_2, cute::_1>;

using CollectiveEpilogue = typename cutlass::epilogue::collective::CollectiveBuilder<
    cutlass::arch::Sm100, cutlass::arch::OpClassTensorOp,
    TileShape, ClusterShape,
    cutlass::epilogue::collective::EpilogueTileAuto,
    Acc, Acc,
    ElemCD, cutlass::layout::RowMajor, 128 / cutlass::sizeof_bits<ElemCD>::value,
    ElemCD, cutlass::layout::RowMajor, 128 / cutlass::sizeof_bits<ElemCD>::value,
    cutlass::epilogue::collective::EpilogueScheduleAuto
  >::CollectiveOp;

using CollectiveMainloop = typename cutlass::gemm::collective::CollectiveBuilder<
    cutlass::arch::Sm100, cutlass::arch::OpClassTensorOp,
    ElemA, cutlass::layout::RowMajor, 128 / cutlass::sizeof_bits<ElemA>::value,
    ElemB, cutlass::layout::ColumnMajor, 128 / cutlass::sizeof_bits<ElemB>::value,
    Acc,
    TileShape, ClusterShape,
    cutlass::gemm::collective::StageCount<3>,
    cutlass::gemm::collective::KernelScheduleAuto
  >::CollectiveOp;

using GemmKernel = cutlass::gemm::kernel::GemmUniversal<
    cute::Shape<int,int,int,int>,
    CollectiveMainloop,
    CollectiveEpilogue
>;
using Gemm = cutlass::gemm::device::GemmUniversalAdapter<GemmKernel>;

// Force the device kernel symbol into the cubin without needing a host main.
auto* _anchor = &cutlass::device_kernel<GemmKernel>;


// ===== COMPILED SASS (sm_100a) =====

	.target	sm_100a

	.elftype	@"ET_EXEC"


//--------------------- .note.nv.tkinfo           --------------------------
	.section	.note.nv.tkinfo,"",@"SHT_NOTE"
	.sectionflags	@"SHF_NOTE_NV_TKINFO"
	.tkinfo
        /*0018*/ 	.word	0x00000002
        /*0030*/ 	.string	""
        /*0030*/ 	.string	"ptxas"
        /*0030*/ 	.string	"Cuda compilation tools, release 13.0, V13.0.88"
        /*0030*/ 	.string	"Build cuda_13.0.r13.0/compiler.36424714_0"
        /*0030*/ 	.string	"-arch sm_100a -m 64 "



//--------------------- .note.nv.cuinfo           --------------------------
	.section	.note.nv.cuinfo,"",@"SHT_NOTE"
	.sectionflags	@"SHF_NOTE_NV_CUINFO"
        /*0018*/ 	.short	0x0002
        /*001a*/ 	.short	0x0064
        /*001c*/ 	.short	0x0082
	.zero		2


//--------------------- .nv.info                  --------------------------
	.section	.nv.info,"",@"SHT_CUDA_INFO"
	.align	4


	//----- nvinfo : EIATTR_REGCOUNT
	.align		4
        /*0000*/ 	.byte	0x04, 0x2f
        /*0002*/ 	.short	(.L_19 - .L_18)
	.align		4
.L_18:
        /*0004*/ 	.word	index@(_ZN7cutlass13device_kernelINS_4gemm6kernel13GemmUniversalIN4cute5tupleIJiiiiEEENS1_10collective13CollectiveMmaINS1_35MainloopSm100TmaUmmaWarpSpecializedILi3ELi2ELi4ENS5_IJNS4_1CILi2EEESB_NSA_ILi1EEEEEEEENS5_IJNSA_ILi256EEENSA_ILi64EEESG_EEENS_10tfloat32_tENS5_IJlSC_lEEESI_SJ_NS4_8TiledMMAINS4_8MMA_AtomIJNS4_23SM100_MMA_TF32_2x1SM_SSISI_SI_fLi256ELi64ELNS4_4UMMA5MajorE0ELSO_0ELNSN_7ScaleInE0ELSP_0EEEEEENS4_6LayoutINS5_IJSC_SC_SC_EEENS5_IJNSA_ILi0EEESU_SU_EEEEENS5_IJNS4_10UnderscoreESX_SX_EEEEENS4_28SM100_TMA_2SM_LOAD_MULTICASTENS4_14ComposedLayoutINS4_7SwizzleILi3ELi4ELi3EEENS4_18smem_ptr_flag_bitsILi32EEENSS_INS5_IJNSA_ILi8EEENSA_ILi32EEEEEENS5_IJS17_SC_EEEEEEEvNS4_8identityENS4_18SM100_TMA_2SM_LOADES1B_vS1C_EENS_8epilogue10collective18CollectiveEpilogueINS1F_23Sm100TmaWarpSpecializedILi4ELi2ELi16ELb1ELb0EEEJNS5_IJNSA_ILi128EEESG_SG_EEENS5_IJNSS_IS1K_SC_EENSS_INSA_ILi16EEESC_EEEEESI_SJ_SI_SJ_NS1F_6fusion15FusionCallbacksIS1J_NS1Q_17LinearCombinationISI_fSI_fLNS_15FloatRoundStyleE2EEES1L_S1P_JEEENS4_5SM1004TMEM4LOAD26SM100_TMEM_LOAD_32dp32b16xENS4_13SM90_TMA_LOADENS11_INS12_ILi2ELi4ELi3EEES15_NSS_INS5_IJS16_S1N_EEENS5_IJS1N_SC_EEEEEEENS4_39AutoVectorizingCopyWithAssumedAlignmentILi128EEENS4_14SM90_TMA_STOREES25_S27_S27_EEEvvEEEEvNT_6ParamsE)
        /*0008*/ 	.word	0x00000050


	//----- nvinfo : EIATTR_FRAME_SIZE
	.align		4
.L_19:
        /*000c*/ 	.byte	0x04, 0x11
        /*000e*/ 	.short	(.L_21 - .L_20)
	.align		4
.L_20:
        /*0010*/ 	.word	index@($__internal_2_$__cuda_sm10x_tcgen05_guardrail_trap_unallocated_columns_being_dealloced)
        /*0014*/ 	.word	0x00000000


	//----- nvinfo : EIATTR_FRAME_SIZE
	.align		4
.L_21:
        /*0018*/ 	.byte	0x04, 0x11
        /*001a*/ 	.short	(.L_23 - .L_22)
	.align		4
.L_22:
        /*001c*/ 	.word	index@($__internal_1_$__cuda_sm10x_tcgen05_guardrail_trap_phase_invalid_during_alloc)
        /*0020*/ 	.word	0x00000000


	//----- nvinfo : EIATTR_FRAME_SIZE
	.align		4
.L_23:
        /*0024*/ 	.byte	0x04, 0x11
        /*0026*/ 	.short	(.L_25 - .L_24)
	.align		4
.L_24:
        /*0028*/ 	.word	index@($__internal_0_$__cuda_sm10x_tcgen05_guardrail_trap_col_being_dealloced_not_returned_by_alloc)
        /*002c*/ 	.word	0x00000000


	//----- nvinfo : EIATTR_FRAME_SIZE
	.align		4
.L_25:
        /*0030*/ 	.byte	0x04, 0x11
        /*0032*/ 	.short	(.L_27 - .L_26)
	.align		4
.L_26:
        /*0034*/ 	.word	index@(_ZN7cutlass13device_kernelINS_4gemm6kernel13GemmUniversalIN4cute5tupleIJiiiiEEENS1_10collective13CollectiveMmaINS1_35MainloopSm100TmaUmmaWarpSpecializedILi3ELi2ELi4ENS5_IJNS4_1CILi2EEESB_NSA_ILi1EEEEEEEENS5_IJNSA_ILi256EEENSA_ILi64EEESG_EEENS_10tfloat32_tENS5_IJlSC_lEEESI_SJ_NS4_8TiledMMAINS4_8MMA_AtomIJNS4_23SM100_MMA_TF32_2x1SM_SSISI_SI_fLi256ELi64ELNS4_4UMMA5MajorE0ELSO_0ELNSN_7ScaleInE0ELSP_0EEEEEENS4_6LayoutINS5_IJSC_SC_SC_EEENS5_IJNSA_ILi0EEESU_SU_EEEEENS5_IJNS4_10UnderscoreESX_SX_EEEEENS4_28SM100_TMA_2SM_LOAD_MULTICASTENS4_14ComposedLayoutINS4_7SwizzleILi3ELi4ELi3EEENS4_18smem_ptr_flag_bitsILi32EEENSS_INS5_IJNSA_ILi8EEENSA_ILi32EEEEEENS5_IJS17_SC_EEEEEEEvNS4_8identityENS4_18SM100_TMA_2SM_LOADES1B_vS1C_EENS_8epilogue10collective18CollectiveEpilogueINS1F_23Sm100TmaWarpSpecializedILi4ELi2ELi16ELb1ELb0EEEJNS5_IJNSA_ILi128EEESG_SG_EEENS5_IJNSS_IS1K_SC_EENSS_INSA_ILi16EEESC_EEEEESI_SJ_SI_SJ_NS1F_6fusion15FusionCallbacksIS1J_NS1Q_17LinearCombinationISI_fSI_fLNS_15FloatRoundStyleE2EEES1L_S1P_JEEENS4_5SM1004TMEM4LOAD26SM100_TMEM_LOAD_32dp32b16xENS4_13SM90_TMA_LOADENS11_INS12_ILi2ELi4ELi3EEES15_NSS_INS5_IJS16_S1N_EEENS5_IJS1N_SC_EEEEEEENS4_39AutoVectorizingCopyWithAssumedAlignmentILi128EEENS4_14SM90_TMA_STOREES25_S27_S27_EEEvvEEEEvNT_6ParamsE)
        /*0038*/ 	.word	0x00000000


	//----- nvinfo : EIATTR_MIN_STACK_SIZE
	.align		4
.L_27:
        /*003c*/ 	.byte	0x04, 0x12
        /*003e*/ 	.short	(.L_29 - .L_28)
	.align		4
.L_28:
        /*0040*/ 	.word	index@(_ZN7cutlass13device_kernelINS_4gemm6kernel13GemmUniversalIN4cute5tupleIJiiiiEEENS1_10collective13CollectiveMmaINS1_35MainloopSm100TmaUmmaWarpSpecializedILi3ELi2ELi4ENS5_IJNS4_1CILi2EEESB_NSA_ILi1EEEEEEEENS5_IJNSA_ILi256EEENSA_ILi64EEESG_EEENS_10tfloat32_tENS5_IJlSC_lEEESI_SJ_NS4_8TiledMMAINS4_8MMA_AtomIJNS4_23SM100_MMA_TF32_2x1SM_SSISI_SI_fLi256ELi64ELNS4_4UMMA5MajorE0ELSO_0ELNSN_7ScaleInE0ELSP_0EEEEEENS4_6LayoutINS5_IJSC_SC_SC_EEENS5_IJNSA_ILi0EEESU_SU_EEEEENS5_IJNS4_10UnderscoreESX_SX_EEEEENS4_28SM100_TMA_2SM_LOAD_MULTICASTENS4_14ComposedLayoutINS4_7SwizzleILi3ELi4ELi3EEENS4_18smem_ptr_flag_bitsILi32EEENSS_INS5_IJNSA_ILi8EEENSA_ILi32EEEEEENS5_IJS17_SC_EEEEEEEvNS4_8identityENS4_18SM100_TMA_2SM_LOADES1B_vS1C_EENS_8epilogue10collective18CollectiveEpilogueINS1F_23Sm100TmaWarpSpecializedILi4ELi2ELi16ELb1ELb0EEEJNS5_IJNSA_ILi128EEESG_SG_EEENS5_IJNSS_IS1K_SC_EENSS_INSA_ILi16EEESC_EEEEESI_SJ_SI_SJ_NS1F_6fusion15FusionCallbacksIS1J_NS1Q_17LinearCombinationISI_fSI_fLNS_15FloatRoundStyleE2EEES1L_S1P_JEEENS4_5SM1004TMEM4LOAD26SM100_TMEM_LOAD_32dp32b16xENS4_13SM90_TMA_LOADENS11_INS12_ILi2ELi4ELi3EEES15_NSS_INS5_IJS16_S1N_EEENS5_IJS1N_SC_EEEEEEENS4_39AutoVectorizingCopyWithAssumedAlignmentILi128EEENS4_14SM90_TMA_STOREES25_S27_S27_EEEvvEEEEvNT_6ParamsE)
        /*0044*/ 	.word	0x00000000
.L_29:


//--------------------- .nv.compat                --------------------------
	.section	.nv.compat,"",@"SHT_CUDA_COMPAT_INFO"
	.align	4
        /*0000*/ 	.byte	0x02, 0x09, 0x01, 0x00, 0x02, 0x02, 0x02, 0x00, 0x02, 0x05, 0x05, 0x00, 0x03, 0x07, 0x01, 0x01
        /*0010*/ 	.byte	0x02, 0x03, 0x01, 0x00, 0x02, 0x06, 0x01, 0x00, 0x04, 0x0b, 0x08, 0x00, 0x09, 0x00, 0x00, 0x00
        /*0020*/ 	.byte	0x00, 0x00, 0x00, 0x00


//--------------------- .nv.info._ZN7cutlass13device_kernelINS_4gemm6kernel13GemmUniversalIN4cute5tupleIJiiiiEEENS1_10collective13CollectiveMmaINS1_35MainloopSm100TmaUmmaWarpSpecializedILi3ELi2ELi4ENS5_IJNS4_1CILi2EEESB_NSA_ILi1EEEEEEEENS5_IJNSA_ILi256EEENSA_ILi64EEESG_EEENS_10tfloat32_tENS5_IJlSC_lEEESI_SJ_NS4_8TiledMMAINS4_8MMA_AtomIJNS4_23SM100_MMA_TF32_2x1SM_SSISI_SI_fLi256ELi64ELNS4_4UMMA5MajorE0ELSO_0ELNSN_7ScaleInE0ELSP_0EEEEEENS4_6LayoutINS5_IJSC_SC_SC_EEENS5_IJNSA_ILi0EEESU_SU_EEEEENS5_IJNS4_10UnderscoreESX_SX_EEEEENS4_28SM100_TMA_2SM_LOAD_MULTICASTENS4_14ComposedLayoutINS4_7SwizzleILi3ELi4ELi3EEENS4_18smem_ptr_flag_bitsILi32EEENSS_INS5_IJNSA_ILi8EEENSA_ILi32EEEEEENS5_IJS17_SC_EEEEEEEvNS4_8identityENS4_18SM100_TMA_2SM_LOADES1B_vS1C_EENS_8epilogue10collective18CollectiveEpilogueINS1F_23Sm100TmaWarpSpecializedILi4ELi2ELi16ELb1ELb0EEEJNS5_IJNSA_ILi128EEESG_SG_EEENS5_IJNSS_IS1K_SC_EENSS_INSA_ILi16EEESC_EEEEESI_SJ_SI_SJ_NS1F_6fusion15FusionCallbacksIS1J_NS1Q_17LinearCombinationISI_fSI_fLNS_15FloatRoundStyleE2EEES1L_S1P_JEEENS4_5SM1004TMEM4LOAD26SM100_TMEM_LOAD_32dp32b16xENS4_13SM90_TMA_LOADENS11_INS12_ILi2ELi4ELi3EEES15_NSS_INS5_IJS16_S1N_EEENS5_IJS1N_SC_EEEEEEENS4_39AutoVectorizingCopyWithAssumedAlignmentILi128EEENS4_14SM90_TMA_STOREES25_S27_S27_EEEvvEEEEvNT_6ParamsE --------------------------
	.section	.nv.info._ZN7cutlass13device_kernelINS_4gemm6kernel13GemmUniversalIN4cute5tupleIJiiiiEEENS1_10collective13CollectiveMmaINS1_35MainloopSm100TmaUmmaWarpSpecializedILi3ELi2ELi4ENS5_IJNS4_1CILi2EEESB_NSA_ILi1EEEEEEEENS5_IJNSA_ILi256EEENSA_ILi64EEESG_EEENS_10tfloat32_tENS5_IJlSC_lEEESI_SJ_NS4_8TiledMMAINS4_8MMA_AtomIJNS4_23SM100_MMA_TF32_2x1SM_SSISI_SI_fLi256ELi64ELNS4_4UMMA5MajorE0ELSO_0ELNSN_7ScaleInE0ELSP_0EEEEEENS4_6LayoutINS5_IJSC_SC_SC_EEENS5_IJNSA_ILi0EEESU_SU_EEEEENS5_IJNS4_10UnderscoreESX_SX_EEEEENS4_28SM100_TMA_2SM_LOAD_MULTICASTENS4_14ComposedLayoutINS4_7SwizzleILi3ELi4ELi3EEENS4_18smem_ptr_flag_bitsILi32EEENSS_INS5_IJNSA_ILi8EEENSA_ILi32EEEEEENS5_IJS17_SC_EEEEEEEvNS4_8identityENS4_18SM100_TMA_2SM_LOADES1B_vS1C_EENS_8epilogue10collective18CollectiveEpilogueINS1F_23Sm100TmaWarpSpecializedILi4ELi2ELi16ELb1ELb0EEEJNS5_IJNSA_ILi128EEESG_SG_EEENS5_IJNSS_IS1K_SC_EENSS_INSA_ILi16EEESC_EEEEESI_SJ_SI_SJ_NS1F_6fusion15FusionCallbacksIS1J_NS1Q_17LinearCombinationISI_fSI_fLNS_15FloatRoundStyleE2EEES1L_S1P_JEEENS4_5SM1004TMEM4LOAD26SM100_TMEM_LOAD_32dp32b16xENS4_13SM90_TMA_LOADENS11_INS12_ILi2ELi4ELi3EEES15_NSS_INS5_IJS16_S1N_EEENS5_IJS1N_SC_EEEEEEENS4_39AutoVectorizingCopyWithAssumedAlignmentILi128EEENS4_14SM90_TMA_STOREES25_S27_S27_EEEvvEEEEvNT_6ParamsE,"",@"SHT_CUDA_INFO"
	.sectionflags	@""
	.align	4


	//----- nvinfo : EIATTR_CUDA_API_VERSION
	.align		4
        /*0000*/ 	.byte	0x04, 0x37
        /*0002*/ 	.short	(.L_31 - .L_30)
.L_30:
        /*0004*/ 	.word	0x00000082


	//----- nvinfo : EIATTR_KPARAM_INFO
	.align		4
.L_31:
        /*0008*/ 	.byte	0x04, 0x17
        /*000a*/ 	.short	(.L_33 - .L_32)
.L_32:
        /*000c*/ 	.word	0x00000000
        /*0010*/ 	.short	0x0000
        /*0012*/ 	.short	0x0000
        /*0014*/ 	.byte	0x00, 0xf0, 0x01, 0x20


	//----- nvinfo : EIATTR_AT_ENTRY_FRAGMENTS
	.align		4
.L_33:
        /*0018*/ 	.byte	0x04, 0x4f
        /*001a*/ 	.short	(.L_35 - .L_34)


	//   ....[0]....
.L_34:
        /*001c*/ 	.word	0x00000007


	//----- nvinfo : EIATTR_RESERVED_SMEM_USED
	.align		4
.L_35:
        /*0020*/ 	.byte	0x01, 0x41
	.zero		2


	//----- nvinfo : EIATTR_SPARSE_MMA_MASK
	.align		4
        /*0024*/ 	.byte	0x03, 0x50
        /*0026*/ 	.short	0x0000


	//----- nvinfo : EIATTR_TCGEN05_2CTA_USED
	.align		4
        /*0028*/ 	.byte	0x01, 0x52
	.zero		2


	//----- nvinfo : EIATTR_MAXREG_COUNT
	.align		4
        /*002c*/ 	.byte	0x03, 0x1b
        /*002e*/ 	.short	0x00ff


	//----- nvinfo : EIATTR_NUM_BARRIERS
	.align		4
        /*0030*/ 	.byte	0x02, 0x4c
        /*0032*/ 	.byte	0x07
	.zero		1


	//----- nvinfo : EIATTR_EXTERNS
	.align		4
        /*0034*/ 	.byte	0x04, 0x0f
        /*0036*/ 	.short	(.L_37 - .L_36)


	//   ....[0]....
	.align		4
.L_36:
        /*0038*/ 	.word	index@(__assertfail)


	//----- nvinfo : EIATTR_MERCURY_ISA_VERSION
	.align		4
.L_37:
        /*003c*/ 	.byte	0x03, 0x5f
        /*003e*/ 	.short	0x0101


	//----- nvinfo : EIATTR_INT_WARP_WIDE_INSTR_OFFSETS
	.align		4
        /*0040*/ 	.byte	0x04, 0x31
        /*0042*/ 	.short	(.L_39 - .L_38)


	//   ....[0]....
.L_38:
        /*0044*/ 	.word	0x00000d50


	//   ....[1]....
        /*0048*/ 	.word	0x00000df0


	//   ....[2]....
        /*004c*/ 	.word	0x00004630


	//   ....[3]....
        /*0050*/ 	.word	0x00004650


	//   ....[4]....
        /*0054*/ 	.word	0x00004680


	//   ....[5]....
        /*0058*/ 	.word	0x000051c0


	//   ....[6]....
        /*005c*/ 	.word	0x00005230


	//   ....[7]....
        /*0060*/ 	.word	0x00005310


	//   ....[8]....
        /*0064*/ 	.word	0x00005390


	//   ....[9]....
        /*0068*/ 	.word	0x00005490


	//   ....[10]....
        /*006c*/ 	.word	0x00005510


	//   ....[11]....
        /*0070*/ 	.word	0x00005600


	//   ....[12]....
        /*0074*/ 	.word	0x000056b0


	//----- nvinfo : EIATTR_COOP_GROUP_MASK_REGIDS
	.align		4
.L_39:
        /*0078*/ 	.byte	0x04, 0x29
        /*007a*/ 	.short	(.L_41 - .L_40)


	//   ....[0]....
.L_40:
        /*007c*/ 	.word	0xffffffff


	//   ....[1]....
        /*0080*/ 	.word	0xffffffff


	//   ....[2]....
        /*0084*/ 	.word	0xffffffff


	//   ....[3]....
        /*0088*/ 	.word	0xffffffff


	//   ....[4]....
        /*008c*/ 	.word	0xffffffff


	//   ....[5]....
        /*0090*/ 	.word	0xffffffff


	//   ....[6]....
        /*0094*/ 	.word	0xffffffff


	//   ....[7]....
        /*0098*/ 	.word	0xffffffff


	//   ....[8]....
        /*009c*/ 	.word	0xffffffff


	//   ....[9]....
        /*00a0*/ 	.word	0xffffffff


	//   ....[10]....
        /*00a4*/ 	.word	0xffffffff


	//   ....[11]....
        /*00a8*/ 	.word	0xffffffff


	//   ....[12]....
        /*00ac*/ 	.word	0xffffffff


	//   ....[13]....
        /*00b0*/ 	.word	0xffffffff


	//----- nvinfo : EIATTR_COOP_GROUP_INSTR_OFFSETS
	.align		4
.L_41:
        /*00b4*/ 	.byte	0x04, 0x28
        /*00b6*/ 	.short	(.L_43 - .L_42)


	//   ....[0]....
.L_42:
        /*00b8*/ 	.word	0x000000b0


	//   ....[1]....
        /*00bc*/ 	.word	0x00000520


	//   ....[2]....
        /*00c0*/ 	.word	0x000006c0


	//   ....[3]....
        /*00c4*/ 	.word	0x00000850


	//   ....[4]....
        /*00c8*/ 	.word	0x00000940


	//   ....[5]....
        /*00cc*/ 	.word	0x00000aa0


	//   ....[6]....
        /*00d0*/ 	.word	0x00000c30


	//   ....[7]....
        /*00d4*/ 	.word	0x00000e70


	//   ....[8]....
        /*00d8*/ 	.word	0x00002430


	//   ....[9]....
        /*00dc*/ 	.word	0x00003250


	//   ....[10]....
        /*00e0*/ 	.word	0x00003720


	//   ....[11]....
        /*00e4*/ 	.word	0x00003750


	//   ....[12]....
        /*00e8*/ 	.word	0x00004530


	//   ....[13]....
        /*00ec*/ 	.word	0x00004740


	//----- nvinfo : EIATTR_VRC_CTA_INIT_COUNT
	.align		4
.L_43:
        /*00f0*/ 	.byte	0x02, 0x4a
        /*00f2*/ 	.byte	0x80
	.zero		1


	//----- nvinfo : EIATTR_SYSCALL_OFFSETS
	.align		4
        /*00f4*/ 	.byte	0x04, 0x46
        /*00f6*/ 	.short	(.L_45 - .L_44)


	//   ....[0]....
.L_44:
        /*00f8*/ 	.word	0x00006300


	//   ....[1]....
        /*00fc*/ 	.word	0x000063f0


	//   ....[2]....
        /*0100*/ 	.word	0x00006bc0


	//   ....[3]....
        /*0104*/ 	.word	0x00007540


	//   ....[4]....
        /*0108*/ 	.word	0x00007ea0


	//   ....[5]....
        /*010c*/ 	.word	0x00008800


	//----- nvinfo : EIATTR_MBARRIER_INSTR_OFFSETS
	.align		4
.L_45:
        /*0110*/ 	.byte	0x04, 0x39
        /*0112*/ 	.short	(.L_47 - .L_46)


	//   ....[0]....
.L_46:
        /*0114*/ 	.word	0x00000650
        /*0118*/ 	.word	0x000000ff
        /*011c*/ 	.word	0x00000000
        /*0120*/ 	.short	0x0100
        /*0122*/ 	.byte	0x04
	.zero		1


	//   ....[1]....
        /*0124*/ 	.word	0x00000660
        /*0128*/ 	.word	0x000000ff
        /*012c*/ 	.word	0x00000018
        /*0130*/ 	.short	0x0100
        /*0132*/ 	.byte	0x04
	.zero		1


	//   ....[2]....
        /*0134*/ 	.word	0x00000670
        /*0138*/ 	.word	0x000000ff
        /*013c*/ 	.word	0x00000008
        /*0140*/ 	.short	0x0100
        /*0142*/ 	.byte	0x04
	.zero		1


	//   ....[3]....
        /*0144*/ 	.word	0x00000680
        /*0148*/ 	.word	0x000000ff
        /*014c*/ 	.word	0x00000020
        /*0150*/ 	.short	0x0100
        /*0152*/ 	.byte	0x04
	.zero		1


	//   ....[4]....
        /*0154*/ 	.word	0x00000690
        /*0158*/ 	.word	0x000000ff
        /*015c*/ 	.word	0x00000010
        /*0160*/ 	.short	0x0100
        /*0162*/ 	.byte	0x04
	.zero		1


	//   ....[5]....
        /*0164*/ 	.word	0x000006a0
        /*0168*/ 	.word	0x000000ff
        /*016c*/ 	.word	0x00000028
        /*0170*/ 	.short	0x0100
        /*0172*/ 	.byte	0x04
	.zero		1


	//   ....[6]....
        /*0174*/ 	.word	0x000007c0
        /*0178*/ 	.word	0x000000ff
        /*017c*/ 	.word	0x00000030
        /*0180*/ 	.short	0x0100
        /*0182*/ 	.byte	0x04
	.zero		1


	//   ....[7]....
        /*0184*/ 	.word	0x000007d0
        /*0188*/ 	.word	0x000000ff
        /*018c*/ 	.word	0x00000050
        /*0190*/ 	.short	0x0100
        /*0192*/ 	.byte	0x04
	.zero		1


	//   ....[8]....
        /*0194*/ 	.word	0x000007e0
        /*0198*/ 	.word	0x000000ff
        /*019c*/ 	.word	0x00000038
        /*01a0*/ 	.short	0x0100
        /*01a2*/ 	.byte	0x04
	.zero		1


	//   ....[9]....
        /*01a4*/ 	.word	0x000007f0
        /*01a8*/ 	.word	0x000000ff
        /*01ac*/ 	.word	0x00000058
        /*01b0*/ 	.short	0x0100
        /*01b2*/ 	.byte	0x04
	.zero		1


	//   ....[10]....
        /*01b4*/ 	.word	0x00000800
        /*01b8*/ 	.word	0x000000ff
        /*01bc*/ 	.word	0x00000040
        /*01c0*/ 	.short	0x0100
        /*01c2*/ 	.byte	0x04
	.zero		1


	//   ....[11]....
        /*01c4*/ 	.word	0x00000810
        /*01c8*/ 	.word	0x000000ff
        /*01cc*/ 	.word	0x00000060
        /*01d0*/ 	.short	0x0100
        /*01d2*/ 	.byte	0x04
	.zero		1


	//   ....[12]....
        /*01d4*/ 	.word	0x00000820
        /*01d8*/ 	.word	0x000000ff
        /*01dc*/ 	.word	0x00000048
        /*01e0*/ 	.short	0x0100
        /*01e2*/ 	.byte	0x04
	.zero		1


	//   ....[13]....
        /*01e4*/ 	.word	0x00000830
        /*01e8*/ 	.word	0x000000ff
        /*01ec*/ 	.word	0x00000068
        /*01f0*/ 	.short	0x0100
        /*01f2*/ 	.byte	0x04
	.zero		1


	//   ....[14]....
        /*01f4*/ 	.word	0x00000910
        /*01f8*/ 	.word	0x000000ff
        /*01fc*/ 	.word	0x00000070
        /*0200*/ 	.short	0x0100
        /*0202*/ 	.byte	0x06
	.zero		1


	//   ....[15]....
        /*0204*/ 	.word	0x00000920
        /*0208*/ 	.word	0x000000ff
        /*020c*/ 	.word	0x00000078
        /*0210*/ 	.short	0x0100
        /*0212*/ 	.byte	0x06
	.zero		1


	//   ....[16]....
        /*0214*/ 	.word	0x00000a50
        /*0218*/ 	.word	0x000000ff
        /*021c*/ 	.word	0x00000080
        /*0220*/ 	.short	0x0100
        /*0222*/ 	.byte	0x06
	.zero		1


	//   ....[17]....
        /*0224*/ 	.word	0x00000a60
        /*0228*/ 	.word	0x000000ff
        /*022c*/ 	.word	0x00000090
        /*0230*/ 	.short	0x0100
        /*0232*/ 	.byte	0x06
	.zero		1


	//   ....[18]....
        /*0234*/ 	.word	0x00000a70
        /*0238*/ 	.word	0x000000ff
        /*023c*/ 	.word	0x00000088
        /*0240*/ 	.short	0x0100
        /*0242*/ 	.byte	0x06
	.zero		1


	//   ....[19]....
        /*0244*/ 	.word	0x00000a80
        /*0248*/ 	.word	0x000000ff
        /*024c*/ 	.word	0x00000098
        /*0250*/ 	.short	0x0100
        /*0252*/ 	.byte	0x06
	.zero		1


	//   ....[20]....
        /*0254*/ 	.word	0x00000ba0
        /*0258*/ 	.word	0x000000ff
        /*025c*/ 	.word	0x000000a0
        /*0260*/ 	.short	0x0100
        /*0262*/ 	.byte	0x04
	.zero		1


	//   ....[21]....
        /*0264*/ 	.word	0x00000bb0
        /*0268*/ 	.word	0x000000ff
        /*026c*/ 	.word	0x000000c0
        /*0270*/ 	.short	0x0100
        /*0272*/ 	.byte	0x04
	.zero		1


	//   ....[22]....
        /*0274*/ 	.word	0x00000bc0
        /*0278*/ 	.word	0x000000ff
        /*027c*/ 	.word	0x000000a8
        /*0280*/ 	.short	0x0100
        /*0282*/ 	.byte	0x04
	.zero		1


	//   ....[23]....
        /*0284*/ 	.word	0x00000bd0
        /*0288*/ 	.word	0x000000ff
        /*028c*/ 	.word	0x000000c8
        /*0290*/ 	.short	0x0100
        /*0292*/ 	.byte	0x04
	.zero		1


	//   ....[24]....
        /*0294*/ 	.word	0x00000be0
        /*0298*/ 	.word	0x000000ff
        /*029c*/ 	.word	0x000000b0
        /*02a0*/ 	.short	0x0100
        /*02a2*/ 	.byte	0x04
	.zero		1


	//   ....[25]....
        /*02a4*/ 	.word	0x00000bf0
        /*02a8*/ 	.word	0x000000ff
        /*02ac*/ 	.word	0x000000d0
        /*02b0*/ 	.short	0x0100
        /*02b2*/ 	.byte	0x04
	.zero		1


	//   ....[26]....
        /*02b4*/ 	.word	0x00000c00
        /*02b8*/ 	.word	0x000000ff
        /*02bc*/ 	.word	0x000000b8
        /*02c0*/ 	.short	0x0100
        /*02c2*/ 	.byte	0x04
	.zero		1


	//   ....[27]....
        /*02c4*/ 	.word	0x00000c10
        /*02c8*/ 	.word	0x000000ff
        /*02cc*/ 	.word	0x000000d8
        /*02d0*/ 	.short	0x0100
        /*02d2*/ 	.byte	0x04
	.zero		1


	//   ....[28]....
        /*02d4*/ 	.word	0x00000d00
        /*02d8*/ 	.word	0x000000ff
        /*02dc*/ 	.word	0x000000e0
        /*02e0*/ 	.short	0x0100
        /*02e2*/ 	.byte	0x04
	.zero		1


	//   ....[29]....
        /*02e4*/ 	.word	0x00000d10
        /*02e8*/ 	.word	0x000000ff
        /*02ec*/ 	.word	0x000000f0
        /*02f0*/ 	.short	0x0100
        /*02f2*/ 	.byte	0x04
	.zero		1


	//   ....[30]....
        /*02f4*/ 	.word	0x00000d20
        /*02f8*/ 	.word	0x000000ff
        /*02fc*/ 	.word	0x000000e8
        /*0300*/ 	.short	0x0100
        /*0302*/ 	.byte	0x04
	.zero		1


	//   ....[31]....
        /*0304*/ 	.word	0x00000d30
        /*0308*/ 	.word	0x000000ff
        /*030c*/ 	.word	0x000000f8
        /*0310*/ 	.short	0x0100
        /*0312*/ 	.byte	0x04
	.zero		1


	//   ....[32]....
        /*0314*/ 	.word	0x00000e30
        /*0318*/ 	.word	0x000000ff
        /*031c*/ 	.word	0x00000100
        /*0320*/ 	.short	0x0100
        /*0322*/ 	.byte	0x06
	.zero		1


	//   ....[33]....
        /*0324*/ 	.word	0x00001a10
        /*0328*/ 	.word	0x00000003
        /*032c*/ 	.word	0x000000f0
        /*0330*/ 	.short	0x010a
        /*0332*/ 	.byte	0xff
	.zero		1


	//   ....[34]....
        /*0334*/ 	.word	0x00001a40
        /*0338*/ 	.word	0x00000003
        /*033c*/ 	.word	0x000000e0
        /*0340*/ 	.short	0x0101
        /*0342*/ 	.byte	0xff
	.zero		1


	//   ....[35]....
        /*0344*/ 	.word	0x00001b00
        /*0348*/ 	.word	0x000000ff
        /*034c*/ 	.word	0x00000018
        /*0350*/ 	.short	0x010a
        /*0352*/ 	.byte	0x04
	.zero		1


	//   ....[36]....
        /*0354*/ 	.word	0x00001bd0
        /*0358*/ 	.word	0x000000ff
        /*035c*/ 	.word	0x00000018
        /*0360*/ 	.short	0x010a
        /*0362*/ 	.byte	0x05
	.zero		1


	//   ....[37]....
        /*0364*/ 	.word	0x00001d30
        /*0368*/ 	.word	0x000000ff
        /*036c*/ 	.word	0x00000018
        /*0370*/ 	.short	0x010a
        /*0372*/ 	.byte	0x04
	.zero		1


	//   ....[38]....
        /*0374*/ 	.word	0x00001fc0
        /*0378*/ 	.word	0x000000ff
        /*037c*/ 	.word	0x00000078
        /*0380*/ 	.short	0x0101
        /*0382*/ 	.byte	0x15
	.zero		1


	//   ....[39]....
        /*0384*/ 	.word	0x00001fe0
        /*0388*/ 	.word	0x000000ff
        /*038c*/ 	.word	0x00000018
        /*0390*/ 	.short	0x010a
        /*0392*/ 	.byte	0x04
	.zero		1


	//   ....[40]....
        /*0394*/ 	.word	0x00002060
        /*0398*/ 	.word	0x000000ff
        /*039c*/ 	.word	0x00000018
        /*03a0*/ 	.short	0x010a
        /*03a2*/ 	.byte	0x06
	.zero		1


	//   ....[41]....
        /*03a4*/ 	.word	0x000021a0
        /*03a8*/ 	.word	0x000000ff
        /*03ac*/ 	.word	0x00000018
        /*03b0*/ 	.short	0x010a
        /*03b2*/ 	.byte	0x04
	.zero		1


	//   ....[42]....
        /*03b4*/ 	.word	0x00002460
        /*03b8*/ 	.word	0x00000003
        /*03bc*/ 	.word	0x00000080
        /*03c0*/ 	.short	0x010a
        /*03c2*/ 	.byte	0xff
	.zero		1


	//   ....[43]....
        /*03c4*/ 	.word	0x000025b0
        /*03c8*/ 	.word	0x00000000
        /*03cc*/ 	.word	0x00000000
        /*03d0*/ 	.short	0x0101
        /*03d2*/ 	.byte	0xff
	.zero		1


	//   ....[44]....
        /*03d4*/ 	.word	0x00002b60
        /*03d8*/ 	.word	0x000000ff
        /*03dc*/ 	.word	0x00000000
        /*03e0*/ 	.short	0x010a
        /*03e2*/ 	.byte	0x04
	.zero		1


	//   ....[45]....
        /*03e4*/ 	.word	0x00002bf0
        /*03e8*/ 	.word	0x000000ff
        /*03ec*/ 	.word	0x00000000
        /*03f0*/ 	.short	0x010a
        /*03f2*/ 	.byte	0x05
	.zero		1


	//   ....[46]....
        /*03f4*/ 	.word	0x00002c90
        /*03f8*/ 	.word	0x00000000
        /*03fc*/ 	.word	0x00000000
        /*0400*/ 	.short	0x010a
        /*0402*/ 	.byte	0xff
	.zero		1


	//   ....[47]....
        /*0404*/ 	.word	0x00002db0
        /*0408*/ 	.word	0x00000002
        /*040c*/ 	.word	0x000000e0
        /*0410*/ 	.short	0x010a
        /*0412*/ 	.byte	0xff
	.zero		1


	//   ....[48]....
        /*0414*/ 	.word	0x00002e10
        /*0418*/ 	.word	0x00000004
        /*041c*/ 	.word	0x00000000
        /*0420*/ 	.short	0x0101
        /*0422*/ 	.byte	0xff
	.zero		1


	//   ....[49]....
        /*0424*/ 	.word	0x00002e30
        /*0428*/ 	.word	0x000000ff
        /*042c*/ 	.word	0x00000090
        /*0430*/ 	.short	0x010a
        /*0432*/ 	.byte	0x04
	.zero		1


	//   ....[50]....
        /*0434*/ 	.word	0x00002f50
        /*0438*/ 	.word	0x00000002
        /*043c*/ 	.word	0x00000080
        /*0440*/ 	.short	0x010a
        /*0442*/ 	.byte	0xff
	.zero		1


	//   ....[51]....
        /*0444*/ 	.word	0x00003060
        /*0448*/ 	.word	0x00000002
        /*044c*/ 	.word	0x00000000
        /*0450*/ 	.short	0x0101
        /*0452*/ 	.byte	0xff
	.zero		1


	//   ....[52]....
        /*0454*/ 	.word	0x000030f0
        /*0458*/ 	.word	0x000000ff
        /*045c*/ 	.word	0x00000090
        /*0460*/ 	.short	0x0106
        /*0462*/ 	.byte	0x04
	.zero		1


	//   ....[53]....
        /*0464*/ 	.word	0x00003110
        /*0468*/ 	.word	0x000000ff
        /*046c*/ 	.word	0x00000090
        /*0470*/ 	.short	0x010a
        /*0472*/ 	.byte	0x04
	.zero		1


	//   ....[54]....
        /*0474*/ 	.word	0x000031a0
        /*0478*/ 	.word	0x000000ff
        /*047c*/ 	.word	0x00000090
        /*0480*/ 	.short	0x0106
        /*0482*/ 	.byte	0x07
	.zero		1


	//   ....[55]....
        /*0484*/ 	.word	0x000031e0
        /*0488*/ 	.word	0x00000000
        /*048c*/ 	.word	0x00000090
        /*0490*/ 	.short	0x010a
        /*0492*/ 	.byte	0xff
	.zero		1


	//   ....[56]....
        /*0494*/ 	.word	0x00003420
        /*0498*/ 	.word	0x000000ff
        /*049c*/ 	.word	0x00000008
        /*04a0*/ 	.short	0x010a
        /*04a2*/ 	.byte	0x05
	.zero		1


	//   ....[57]....
        /*04a4*/ 	.word	0x00003440
        /*04a8*/ 	.word	0x000000ff
        /*04ac*/ 	.word	0x00000008
        /*04b0*/ 	.short	0x010a
        /*04b2*/ 	.byte	0x05
	.zero		1


	//   ....[58]....
        /*04b4*/ 	.word	0x000035d0
        /*04b8*/ 	.word	0x000000ff
        /*04bc*/ 	.word	0x00000008
        /*04c0*/ 	.short	0x010a
        /*04c2*/ 	.byte	0x05
	.zero		1


	//   ....[59]....
        /*04c4*/ 	.word	0x000035f0
        /*04c8*/ 	.word	0x000000ff
        /*04cc*/ 	.word	0x00000008
        /*04d0*/ 	.short	0x010a
        /*04d2*/ 	.byte	0x05
	.zero		1


	//   ....[60]....
        /*04d4*/ 	.word	0x000036b0
        /*04d8*/ 	.word	0x000000ff
        /*04dc*/ 	.word	0x00000000
        /*04e0*/ 	.short	0x0101
        /*04e2*/ 	.byte	0x04
	.zero		1


	//   ....[61]....
        /*04e4*/ 	.word	0x00003a70
        /*04e8*/ 	.word	0x00000000
        /*04ec*/ 	.word	0x00000080
        /*04f0*/ 	.short	0x010a
        /*04f2*/ 	.byte	0xff
	.zero		1


	//   ....[62]....
        /*04f4*/ 	.word	0x00003b30
        /*04f8*/ 	.word	0x00000000
        /*04fc*/ 	.word	0x00000000
        /*0500*/ 	.short	0x0101
        /*0502*/ 	.byte	0xff
	.zero		1


	//   ....[63]....
        /*0504*/ 	.word	0x00003bf0
        /*0508*/ 	.word	0x000000ff
        /*050c*/ 	.word	0x00000000
        /*0510*/ 	.short	0x010a
        /*0512*/ 	.byte	0x04
	.zero		1


	//   ....[64]....
        /*0514*/ 	.word	0x00003c00
        /*0518*/ 	.word	0x000000ff
        /*051c*/ 	.word	0x000000c0
        /*0520*/ 	.short	0x010a
        /*0522*/ 	.byte	0x2e
	.zero		1


	//   ....[65]....
        /*0524*/ 	.word	0x00003cb0
        /*0528*/ 	.word	0x000000ff
        /*052c*/ 	.word	0x00000000
        /*0530*/ 	.short	0x010a
        /*0532*/ 	.byte	0x07
	.zero		1


	//   ....[66]....
        /*0534*/ 	.word	0x00003de0
        /*0538*/ 	.word	0x000000ff
        /*053c*/ 	.word	0x00000000
        /*0540*/ 	.short	0x010a
        /*0542*/ 	.byte	0x04
	.zero		1


	//   ....[67]....
        /*0544*/ 	.word	0x00004220
        /*0548*/ 	.word	0x000000ff
        /*054c*/ 	.word	0x00000000
        /*0550*/ 	.short	0x010a
        /*0552*/ 	.byte	0x04
	.zero		1


	//   ....[68]....
        /*0554*/ 	.word	0x000042b0
        /*0558*/ 	.word	0x000000ff
        /*055c*/ 	.word	0x00000000
        /*0560*/ 	.short	0x010a
        /*0562*/ 	.byte	0x05
	.zero		1


	//   ....[69]....
        /*0564*/ 	.word	0x00004340
        /*0568*/ 	.word	0x000000ff
        /*056c*/ 	.word	0x00000000
        /*0570*/ 	.short	0x010a
        /*0572*/ 	.byte	0x05
	.zero		1


	//   ....[70]....
        /*0574*/ 	.word	0x000043e0
        /*0578*/ 	.word	0x00000000
        /*057c*/ 	.word	0x00000000
        /*0580*/ 	.short	0x010a
        /*0582*/ 	.byte	0xff
	.zero		1


	//   ....[71]....
        /*0584*/ 	.word	0x00004420
        /*0588*/ 	.word	0x00000000
        /*058c*/ 	.word	0x00000000
        /*0590*/ 	.short	0x010a
        /*0592*/ 	.byte	0xff
	.zero		1


	//   ....[72]....
        /*0594*/ 	.word	0x00004490
        /*0598*/ 	.word	0x000000ff
        /*059c*/ 	.word	0x00000000
        /*05a0*/ 	.short	0x0101
        /*05a2*/ 	.byte	0x04
	.zero		1


	//   ....[73]....
        /*05a4*/ 	.word	0x000044d0
        /*05a8*/ 	.word	0x000000ff
        /*05ac*/ 	.word	0x00000100
        /*05b0*/ 	.short	0x010a
        /*05b2*/ 	.byte	0x29
	.zero		1


	//   ....[74]....
        /*05b4*/ 	.word	0x00004520
        /*05b8*/ 	.word	0x000000ff
        /*05bc*/ 	.word	0x00000000
        /*05c0*/ 	.short	0x0101
        /*05c2*/ 	.byte	0x04
	.zero		1


	//   ....[75]....
        /*05c4*/ 	.word	0x000049c0
        /*05c8*/ 	.word	0x0000000c
        /*05cc*/ 	.word	0x00000080
        /*05d0*/ 	.short	0x010a
        /*05d2*/ 	.byte	0xff
	.zero		1


	//   ....[76]....
        /*05d4*/ 	.word	0x00004b30
        /*05d8*/ 	.word	0x00000000
        /*05dc*/ 	.word	0x00000000
        /*05e0*/ 	.short	0x0101
        /*05e2*/ 	.byte	0xff
	.zero		1


	//   ....[77]....
        /*05e4*/ 	.word	0x00004fc0
        /*05e8*/ 	.word	0x000000ff
        /*05ec*/ 	.word	0x00000078
        /*05f0*/ 	.short	0x010a
        /*05f2*/ 	.byte	0x15
	.zero		1


	//   ....[78]....
        /*05f4*/ 	.word	0x00005140
        /*05f8*/ 	.word	0x000000ff
        /*05fc*/ 	.word	0x00000050
        /*0600*/ 	.short	0x010a
        /*0602*/ 	.byte	0x15
	.zero		1


	//   ....[79]....
        /*0604*/ 	.word	0x000052c0
        /*0608*/ 	.word	0x000000ff
        /*060c*/ 	.word	0x00000030
        /*0610*/ 	.short	0x010b
        /*0612*/ 	.byte	0x15
	.zero		1


	//   ....[80]....
        /*0614*/ 	.word	0x000052d0
        /*0618*/ 	.word	0x000000ff
        /*061c*/ 	.word	0x00000000
        /*0620*/ 	.short	0x0101
        /*0622*/ 	.byte	0x06
	.zero		1


	//   ....[81]....
        /*0624*/ 	.word	0x000052e0
        /*0628*/ 	.word	0x000000ff
        /*062c*/ 	.word	0x00000058
        /*0630*/ 	.short	0x010a
        /*0632*/ 	.byte	0x15
	.zero		1


	//   ....[82]....
        /*0634*/ 	.word	0x00005440
        /*0638*/ 	.word	0x000000ff
        /*063c*/ 	.word	0x00000038
        /*0640*/ 	.short	0x010b
        /*0642*/ 	.byte	0x15
	.zero		1


	//   ....[83]....
        /*0644*/ 	.word	0x00005450
        /*0648*/ 	.word	0x000000ff
        /*064c*/ 	.word	0x00000000
        /*0650*/ 	.short	0x0101
        /*0652*/ 	.byte	0x06
	.zero		1


	//   ....[84]....
        /*0654*/ 	.word	0x00005460
        /*0658*/ 	.word	0x000000ff
        /*065c*/ 	.word	0x00000060
        /*0660*/ 	.short	0x010a
        /*0662*/ 	.byte	0x15
	.zero		1


	//   ....[85]....
        /*0664*/ 	.word	0x000055b0
        /*0668*/ 	.word	0x000000ff
        /*066c*/ 	.word	0x00000040
        /*0670*/ 	.short	0x010b
        /*0672*/ 	.byte	0x15
	.zero		1


	//   ....[86]....
        /*0674*/ 	.word	0x000055c0
        /*0678*/ 	.word	0x000000ff
        /*067c*/ 	.word	0x00000000
        /*0680*/ 	.short	0x0101
        /*0682*/ 	.byte	0x06
	.zero		1


	//   ....[87]....
        /*0684*/ 	.word	0x000055d0
        /*0688*/ 	.word	0x000000ff
        /*068c*/ 	.word	0x00000068
        /*0690*/ 	.short	0x010a
        /*0692*/ 	.byte	0x15
	.zero		1


	//   ....[88]....
        /*0694*/ 	.word	0x000057c0
        /*0698*/ 	.word	0x000000ff
        /*069c*/ 	.word	0x00000048
        /*06a0*/ 	.short	0x010b
        /*06a2*/ 	.byte	0x15
	.zero		1


	//   ....[89]....
        /*06a4*/ 	.word	0x000057d0
        /*06a8*/ 	.word	0x000000ff
        /*06ac*/ 	.word	0x00000000
        /*06b0*/ 	.short	0x0101
        /*06b2*/ 	.byte	0x25
	.zero		1


	//   ....[90]....
        /*06b4*/ 	.word	0x00005800
        /*06b8*/ 	.word	0x000000ff
        /*06bc*/ 	.word	0x00000050
        /*06c0*/ 	.short	0x010a
        /*06c2*/ 	.byte	0x15
	.zero		1


	//   ....[91]....
        /*06c4*/ 	.word	0x00005820
        /*06c8*/ 	.word	0x000000ff
        /*06cc*/ 	.word	0x00000058
        /*06d0*/ 	.short	0x010a
        /*06d2*/ 	.byte	0x15
	.zero		1


	//   ....[92]....
        /*06d4*/ 	.word	0x00005840
        /*06d8*/ 	.word	0x000000ff
        /*06dc*/ 	.word	0x00000060
        /*06e0*/ 	.short	0x010a
        /*06e2*/ 	.byte	0x15
	.zero		1


	//   ....[93]....
        /*06e4*/ 	.word	0x00005880
        /*06e8*/ 	.word	0x00000000
        /*06ec*/ 	.word	0x00000068
        /*06f0*/ 	.short	0x010a
        /*06f2*/ 	.byte	0xff
	.zero		1


	//   ....[94]....
        /*06f4*/ 	.word	0x00005b90
        /*06f8*/ 	.word	0x00000003
        /*06fc*/ 	.word	0x00000080
        /*0700*/ 	.short	0x010a
        /*0702*/ 	.byte	0xff
	.zero		1


	//   ....[95]....
        /*0704*/ 	.word	0x00005d10
        /*0708*/ 	.word	0x00000000
        /*070c*/ 	.word	0x00000000
        /*0710*/ 	.short	0x0101
        /*0712*/ 	.byte	0xff
	.zero		1


	//   ....[96]....
        /*0714*/ 	.word	0x00006880
        /*0718*/ 	.word	0x000000ff
        /*071c*/ 	.word	0x00000030
        /*0720*/ 	.short	0x010a
        /*0722*/ 	.byte	0x2c
	.zero		1


	//   ....[97]....
        /*0724*/ 	.word	0x000068c0
        /*0728*/ 	.word	0x0000004b
        /*072c*/ 	.word	0x000000a0
        /*0730*/ 	.short	0x010a
        /*0732*/ 	.byte	0xff
	.zero		1


	//   ....[98]....
        /*0734*/ 	.word	0x000069b0
        /*0738*/ 	.word	0x000000ff
        /*073c*/ 	.word	0x00000030
        /*0740*/ 	.short	0x010a
        /*0742*/ 	.byte	0x2c
	.zero		1


	//   ....[99]....
        /*0744*/ 	.word	0x00006aa0
        /*0748*/ 	.word	0x0000004b
        /*074c*/ 	.word	0x000000a0
        /*0750*/ 	.short	0x010a
        /*0752*/ 	.byte	0xff
	.zero		1


	//   ....[100]....
        /*0754*/ 	.word	0x00007270
        /*0758*/ 	.word	0x00000000
        /*075c*/ 	.word	0x00000000
        /*0760*/ 	.short	0x0101
        /*0762*/ 	.byte	0xff
	.zero		1


	//   ....[101]....
        /*0764*/ 	.word	0x00007280
        /*0768*/ 	.word	0x00000003
        /*076c*/ 	.word	0x00000030
        /*0770*/ 	.short	0x010a
        /*0772*/ 	.byte	0xff
	.zero		1


	//   ....[102]....
        /*0774*/ 	.word	0x00007360
        /*0778*/ 	.word	0x00000003
        /*077c*/ 	.word	0x00000030
        /*0780*/ 	.short	0x010a
        /*0782*/ 	.byte	0xff
	.zero		1


	//   ....[103]....
        /*0784*/ 	.word	0x00007bd0
        /*0788*/ 	.word	0x0000004d
        /*078c*/ 	.word	0x00000000
        /*0790*/ 	.short	0x0101
        /*0792*/ 	.byte	0xff
	.zero		1


	//   ....[104]....
        /*0794*/ 	.word	0x00007bf0
        /*0798*/ 	.word	0x00000000
        /*079c*/ 	.word	0x00000030
        /*07a0*/ 	.short	0x010a
        /*07a2*/ 	.byte	0xff
	.zero		1


	//   ....[105]....
        /*07a4*/ 	.word	0x00007cc0
        /*07a8*/ 	.word	0x00000000
        /*07ac*/ 	.word	0x00000030
        /*07b0*/ 	.short	0x010a
        /*07b2*/ 	.byte	0xff
	.zero		1


	//   ....[106]....
        /*07b4*/ 	.word	0x00008530
        /*07b8*/ 	.word	0x0000004d
        /*07bc*/ 	.word	0x00000000
        /*07c0*/ 	.short	0x0101
        /*07c2*/ 	.byte	0xff
	.zero		1


	//   ....[107]....
        /*07c4*/ 	.word	0x00008550
        /*07c8*/ 	.word	0x00000000
        /*07cc*/ 	.word	0x00000030
        /*07d0*/ 	.short	0x010a
        /*07d2*/ 	.byte	0xff
	.zero		1


	//   ....[108]....
        /*07d4*/ 	.word	0x00008620
        /*07d8*/ 	.word	0x00000000
        /*07dc*/ 	.word	0x00000030
        /*07e0*/ 	.short	0x010a
        /*07e2*/ 	.byte	0xff
	.zero		1


	//   ....[109]....
        /*07e4*/ 	.word	0x00008930
        /*07e8*/ 	.word	0x0000004b
        /*07ec*/ 	.word	0x00000000
        /*07f0*/ 	.short	0x0101
        /*07f2*/ 	.byte	0xff
	.zero		1


	//   ....[110]....
        /*07f4*/ 	.word	0x00008ee0
        /*07f8*/ 	.word	0x00000002
        /*07fc*/ 	.word	0x00000000
        /*0800*/ 	.short	0x0101
        /*0802*/ 	.byte	0xff
	.zero		1


	//   ....[111]....
        /*0804*/ 	.word	0x00009170
        /*0808*/ 	.word	0x000000ff
        /*080c*/ 	.word	0x00000000
        /*0810*/ 	.short	0x0101
        /*0812*/ 	.byte	0x04
	.zero		1


	//   ....[112]....
        /*0814*/ 	.word	0x00009190
        /*0818*/ 	.word	0x00000003
        /*081c*/ 	.word	0x000000f0
        /*0820*/ 	.short	0x010a
        /*0822*/ 	.byte	0xff
	.zero		1


	//   ....[113]....
        /*0824*/ 	.word	0x000091f0
        /*0828*/ 	.word	0x00000000
        /*082c*/ 	.word	0x00000018
        /*0830*/ 	.short	0x010a
        /*0832*/ 	.byte	0xff
	.zero		1


	//   ....[114]....
        /*0834*/ 	.word	0x00009250
        /*0838*/ 	.word	0x00000000
        /*083c*/ 	.word	0x00000018
        /*0840*/ 	.short	0x010a
        /*0842*/ 	.byte	0xff
	.zero		1


	//   ....[115]....
        /*0844*/ 	.word	0x000092a0
        /*0848*/ 	.word	0x00000003
        /*084c*/ 	.word	0x00000080
        /*0850*/ 	.short	0x010a
        /*0852*/ 	.byte	0xff
	.zero		1


	//   ....[116]....
        /*0854*/ 	.word	0x00009300
        /*0858*/ 	.word	0x00000000
        /*085c*/ 	.word	0x00000000
        /*0860*/ 	.short	0x010a
        /*0862*/ 	.byte	0xff
	.zero		1


	//   ....[117]....
        /*0864*/ 	.word	0x00009360
        /*0868*/ 	.word	0x00000000
        /*086c*/ 	.word	0x00000000
        /*0870*/ 	.short	0x010a
        /*0872*/ 	.byte	0xff
	.zero		1


	//   ....[118]....
        /*0874*/ 	.word	0x000093b0
        /*0878*/ 	.word	0x00000002
        /*087c*/ 	.word	0x000000e0
        /*0880*/ 	.short	0x010a
        /*0882*/ 	.byte	0xff
	.zero		1


	//   ....[119]....
        /*0884*/ 	.word	0x00009410
        /*0888*/ 	.word	0x00000002
        /*088c*/ 	.word	0x00000090
        /*0890*/ 	.short	0x010a
        /*0892*/ 	.byte	0xff
	.zero		1


	//   ....[120]....
        /*0894*/ 	.word	0x00009460
        /*0898*/ 	.word	0x00000002
        /*089c*/ 	.word	0x00000080
        /*08a0*/ 	.short	0x010a
        /*08a2*/ 	.byte	0xff
	.zero		1


	//   ....[121]....
        /*08a4*/ 	.word	0x000094c0
        /*08a8*/ 	.word	0x00000000
        /*08ac*/ 	.word	0x00000090
        /*08b0*/ 	.short	0x010a
        /*08b2*/ 	.byte	0xff
	.zero		1


	//   ....[122]....
        /*08b4*/ 	.word	0x00009520
        /*08b8*/ 	.word	0x00000000
        /*08bc*/ 	.word	0x00000008
        /*08c0*/ 	.short	0x010a
        /*08c2*/ 	.byte	0xff
	.zero		1


	//   ....[123]....
        /*08c4*/ 	.word	0x00009610
        /*08c8*/ 	.word	0x00000000
        /*08cc*/ 	.word	0x00000008
        /*08d0*/ 	.short	0x010a
        /*08d2*/ 	.byte	0xff
	.zero		1


	//   ....[124]....
        /*08d4*/ 	.word	0x00009660
        /*08d8*/ 	.word	0x00000000
        /*08dc*/ 	.word	0x00000080
        /*08e0*/ 	.short	0x010a
        /*08e2*/ 	.byte	0xff
	.zero		1


	//   ....[125]....
        /*08e4*/ 	.word	0x000096c0
        /*08e8*/ 	.word	0x00000000
        /*08ec*/ 	.word	0x000000c0
        /*08f0*/ 	.short	0x010a
        /*08f2*/ 	.byte	0xff
	.zero		1


	//   ....[126]....
        /*08f4*/ 	.word	0x00009720
        /*08f8*/ 	.word	0x00000000
        /*08fc*/ 	.word	0x00000000
        /*0900*/ 	.short	0x010a
        /*0902*/ 	.byte	0xff
	.zero		1


	//   ....[127]....
        /*0904*/ 	.word	0x00009780
        /*0908*/ 	.word	0x00000000
        /*090c*/ 	.word	0x00000000
        /*0910*/ 	.short	0x010a
        /*0912*/ 	.byte	0xff
	.zero		1


	//   ....[128]....
        /*0914*/ 	.word	0x000097e0
        /*0918*/ 	.word	0x00000000
        /*091c*/ 	.word	0x00000000
        /*0920*/ 	.short	0x010a
        /*0922*/ 	.byte	0xff
	.zero		1


	//   ....[129]....
        /*0924*/ 	.word	0x00009840
        /*0928*/ 	.word	0x00000000
        /*092c*/ 	.word	0x00000000
        /*0930*/ 	.short	0x010a
        /*0932*/ 	.byte	0xff
	.zero		1


	//   ....[130]....
        /*0934*/ 	.word	0x000098a0
        /*0938*/ 	.word	0x00000000
        /*093c*/ 	.word	0x00000100
        /*0940*/ 	.short	0x010a
        /*0942*/ 	.byte	0xff
	.zero		1


	//   ....[131]....
        /*0944*/ 	.word	0x000098f0
        /*0948*/ 	.word	0x0000000c
        /*094c*/ 	.word	0x00000080
        /*0950*/ 	.short	0x010a
        /*0952*/ 	.byte	0xff
	.zero		1


	//   ....[132]....
        /*0954*/ 	.word	0x00009950
        /*0958*/ 	.word	0x00000000
        /*095c*/ 	.word	0x00000078
        /*0960*/ 	.short	0x010a
        /*0962*/ 	.byte	0xff
	.zero		1


	//   ....[133]....
        /*0964*/ 	.word	0x000099b0
        /*0968*/ 	.word	0x00000000
        /*096c*/ 	.word	0x00000050
        /*0970*/ 	.short	0x010a
        /*0972*/ 	.byte	0xff
	.zero		1


	//   ....[134]....
        /*0974*/ 	.word	0x00009a10
        /*0978*/ 	.word	0x00000000
        /*097c*/ 	.word	0x00000058
        /*0980*/ 	.short	0x010a
        /*0982*/ 	.byte	0xff
	.zero		1


	//   ....[135]....
        /*0984*/ 	.word	0x00009a70
        /*0988*/ 	.word	0x00000000
        /*098c*/ 	.word	0x00000060
        /*0990*/ 	.short	0x010a
        /*0992*/ 	.byte	0xff
	.zero		1


	//   ....[136]....
        /*0994*/ 	.word	0x00009ad0
        /*0998*/ 	.word	0x00000000
        /*099c*/ 	.word	0x00000068
        /*09a0*/ 	.short	0x010a
        /*09a2*/ 	.byte	0xff
	.zero		1


	//   ....[137]....
        /*09a4*/ 	.word	0x00009b30
        /*09a8*/ 	.word	0x00000000
        /*09ac*/ 	.word	0x00000050
        /*09b0*/ 	.short	0x010a
        /*09b2*/ 	.byte	0xff
	.zero		1


	//   ....[138]....
        /*09b4*/ 	.word	0x00009b90
        /*09b8*/ 	.word	0x00000000
        /*09bc*/ 	.word	0x00000058
        /*09c0*/ 	.short	0x010a
        /*09c2*/ 	.byte	0xff
	.zero		1


	//   ....[139]....
        /*09c4*/ 	.word	0x00009bf0
        /*09c8*/ 	.word	0x00000000
        /*09cc*/ 	.word	0x00000060
        /*09d0*/ 	.short	0x010a
        /*09d2*/ 	.byte	0xff
	.zero		1


	//   ....[140]....
        /*09d4*/ 	.word	0x00009c40
        /*09d8*/ 	.word	0x00000003
        /*09dc*/ 	.word	0x00000080
        /*09e0*/ 	.short	0x010a
        /*09e2*/ 	.byte	0xff
	.zero		1


	//   ....[141]....
        /*09e4*/ 	.word	0x00009ca0
        /*09e8*/ 	.word	0x00000002
        /*09ec*/ 	.word	0x00000030
        /*09f0*/ 	.short	0x010a
        /*09f2*/ 	.byte	0xff
	.zero		1


	//   ....[142]....
        /*09f4*/ 	.word	0x00009cf0
        /*09f8*/ 	.word	0x0000004b
        /*09fc*/ 	.word	0x000000a0
        /*0a00*/ 	.short	0x010a
        /*0a02*/ 	.byte	0xff
	.zero		1


	//   ....[143]....
        /*0a04*/ 	.word	0x00009d40
        /*0a08*/ 	.word	0x00000003
        /*0a0c*/ 	.word	0x00000030
        /*0a10*/ 	.short	0x010a
        /*0a12*/ 	.byte	0xff
	.zero		1


	//   ....[144]....
        /*0a14*/ 	.word	0x00009d90
        /*0a18*/ 	.word	0x00000000
        /*0a1c*/ 	.word	0x00000030
        /*0a20*/ 	.short	0x010a
        /*0a22*/ 	.byte	0xff
	.zero		1


	//   ....[145]....
        /*0a24*/ 	.word	0x00009de0
        /*0a28*/ 	.word	0x00000000
        /*0a2c*/ 	.word	0x00000030
        /*0a30*/ 	.short	0x010a
        /*0a32*/ 	.byte	0xff
	.zero		1


	//----- nvinfo : EIATTR_NUM_MBARRIERS
	.align		4
.L_47:
        /*0a34*/ 	.byte	0x03, 0x38
        /*0a36*/ 	.short	0x0021


	//----- nvinfo : EIATTR_EXIT_INSTR_OFFSETS
	.align		4
        /*0a38*/ 	.byte	0x04, 0x1c
        /*0a3a*/ 	.short	(.L_49 - .L_48)


	//   ....[0]....
.L_48:
        /*0a3c*/ 	.word	0x00002cc0


	//   ....[1]....
        /*0a40*/ 	.word	0x000031b0


	//   ....[2]....
        /*0a44*/ 	.word	0x00003210


	//   ....[3]....
        /*0a48*/ 	.word	0x00004750


	//   ....[4]....
        /*0a4c*/ 	.word	0x000058b0


	//   ....[5]....
        /*0a50*/ 	.word	0x000058f0


	//   ....[6]....
        /*0a54*/ 	.word	0x00009060


	//   ....[7]....
        /*0a58*/ 	.word	0x000090e0


	//   ....[8]....
        /*0a5c*/ 	.word	0x00009110


	//   ....[9]....
        /*0a60*/ 	.word	0x00009180


	//----- nvinfo : EIATTR_MAX_THREADS
	.align		4
.L_49:
        /*0a64*/ 	.byte	0x04, 0x05
        /*0a66*/ 	.short	(.L_51 - .L_50)
.L_50:
        /*0a68*/ 	.word	0x00000100
        /*0a6c*/ 	.word	0x00000001
        /*0a70*/ 	.word	0x00000001


	//----- nvinfo : EIATTR_CRS_STACK_SIZE
	.align		4
.L_51:
        /*0a74*/ 	.byte	0x04, 0x1e
        /*0a76*/ 	.short	(.L_53 - .L_52)
.L_52:
        /*0a78*/ 	.word	0x00000000


	//----- nvinfo : EIATTR_CBANK_PARAM_SIZE
	.align		4
.L_53:
        /*0a7c*/ 	.byte	0x03, 0x19
        /*0a7e*/ 	.short	0x0800


	//----- nvinfo : EIATTR_PARAM_CBANK
	.align		4
        /*0a80*/ 	.byte	0x04, 0x0a
        /*0a82*/ 	.short	(.L_55 - .L_54)
	.align		4
.L_54:
        /*0a84*/ 	.word	index@(.nv.constant0._ZN7cutlass13device_kernelINS_4gemm6kernel13GemmUniversalIN4cute5tupleIJiiiiEEENS1_10collective13CollectiveMmaINS1_35MainloopSm100TmaUmmaWarpSpecializedILi3ELi2ELi4ENS5_IJNS4_1CILi2EEESB_NSA_ILi1EEEEEEEENS5_IJNSA_ILi256EEENSA_ILi64EEESG_EEENS_10tfloat32_tENS5_IJlSC_lEEESI_SJ_NS4_8TiledMMAINS4_8MMA_AtomIJNS4_23SM100_MMA_TF32_2x1SM_SSISI_SI_fLi256ELi64ELNS4_4UMMA5MajorE0ELSO_0ELNSN_7ScaleInE0ELSP_0EEEEEENS4_6LayoutINS5_IJSC_SC_SC_EEENS5_IJNSA_ILi0EEESU_SU_EEEEENS5_IJNS4_10UnderscoreESX_SX_EEEEENS4_28SM100_TMA_2SM_LOAD_MULTICASTENS4_14ComposedLayoutINS4_7SwizzleILi3ELi4ELi3EEENS4_18smem_ptr_flag_bitsILi32EEENSS_INS5_IJNSA_ILi8EEENSA_ILi32EEEEEENS5_IJS17_SC_EEEEEEEvNS4_8identityENS4_18SM100_TMA_2SM_LOADES1B_vS1C_EENS_8epilogue10collective18CollectiveEpilogueINS1F_23Sm100TmaWarpSpecializedILi4ELi2ELi16ELb1ELb0EEEJNS5_IJNSA_ILi128EEESG_SG_EEENS5_IJNSS_IS1K_SC_EENSS_INSA_ILi16EEESC_EEEEESI_SJ_SI_SJ_NS1F_6fusion15FusionCallbacksIS1J_NS1Q_17LinearCombinationISI_fSI_fLNS_15FloatRoundStyleE2EEES1L_S1P_JEEENS4_5SM1004TMEM4LOAD26SM100_TMEM_LOAD_32dp32b16xENS4_13SM90_TMA_LOADENS11_INS12_ILi2ELi4ELi3EEES15_NSS_INS5_IJS16_S1N_EEENS5_IJS1N_SC_EEEEEEENS4_39AutoVectorizingCopyWithAssumedAlignmentILi128EEENS4_14SM90_TMA_STOREES25_S27_S27_EEEvvEEEEvNT_6ParamsE)
        /*0a88*/ 	.short	0x0380
        /*0a8a*/ 	.short	0x0800


	//----- nvinfo : EIATTR_SW_WAR
	.align		4
.L_55:
        /*0a8c*/ 	.byte	0x04, 0x36
        /*0a8e*/ 	.short	(.L_57 - .L_56)
.L_56:
        /*0a90*/ 	.word	0x00000008
.L_57:


//--------------------- .nv.callgraph             --------------------------
	.section	.nv.callgraph,"",@"SHT_CUDA_CALLGRAPH"
	.align	4
	.sectionentsize	8
	.align		4
        /*0000*/ 	.word	0x00000000
	.align		4
        /*0004*/ 	.word	0xffffffff
	.align		4
        /*0008*/ 	.word	index@(_ZN7cutlass13device_kernelINS_4gemm6kernel13GemmUniversalIN4cute5tupleIJiiiiEEENS1_10collective13CollectiveMmaINS1_35MainloopSm100TmaUmmaWarpSpecializedILi3ELi2ELi4ENS5_IJNS4_1CILi2EEESB_NSA_ILi1EEEEEEEENS5_IJNSA_ILi256EEENSA_ILi64EEESG_EEENS_10tfloat32_tENS5_IJlSC_lEEESI_SJ_NS4_8TiledMMAINS4_8MMA_AtomIJNS4_23SM100_MMA_TF32_2x1SM_SSISI_SI_fLi256ELi64ELNS4_4UMMA5MajorE0ELSO_0ELNSN_7ScaleInE0ELSP_0EEEEEENS4_6LayoutINS5_IJSC_SC_SC_EEENS5_IJNSA_ILi0EEESU_SU_EEEEENS5_IJNS4_10UnderscoreESX_SX_EEEEENS4_28SM100_TMA_2SM_LOAD_MULTICASTENS4_14ComposedLayoutINS4_7SwizzleILi3ELi4ELi3EEENS4_18smem_ptr_flag_bitsILi32EEENSS_INS5_IJNSA_ILi8EEENSA_ILi32EEEEEENS5_IJS17_SC_EEEEEEEvNS4_8identityENS4_18SM100_TMA_2SM_LOADES1B_vS1C_EENS_8epilogue10collective18CollectiveEpilogueINS1F_23Sm100TmaWarpSpecializedILi4ELi2ELi16ELb1ELb0EEEJNS5_IJNSA_ILi128EEESG_SG_EEENS5_IJNSS_IS1K_SC_EENSS_INSA_ILi16EEESC_EEEEESI_SJ_SI_SJ_NS1F_6fusion15FusionCallbacksIS1J_NS1Q_17LinearCombinationISI_fSI_fLNS_15FloatRoundStyleE2EEES1L_S1P_JEEENS4_5SM1004TMEM4LOAD26SM100_TMEM_LOAD_32dp32b16xENS4_13SM90_TMA_LOADENS11_INS12_ILi2ELi4ELi3EEES15_NSS_INS5_IJS16_S1N_EEENS5_IJS1N_SC_EEEEEEENS4_39AutoVectorizingCopyWithAssumedAlignmentILi128EEENS4_14SM90_TMA_STOREES25_S27_S27_EEEvvEEEEvNT_6ParamsE)
	.align		4
        /*000c*/ 	.word	index@(__assertfail)
	.align		4
        /*0010*/ 	.word	0x00000000
	.align		4
        /*0014*/ 	.word	0xfffffffe
	.align		4
        /*0018*/ 	.word	0x00000000
	.align		4
        /*001c*/ 	.word	0xfffffffd
	.align		4
        /*0020*/ 	.word	0x00000000
	.align		4
        /*0024*/ 	.word	0xfffffffc


//--------------------- .nv.constant4             --------------------------
	.section	.nv.constant4,"a",@progbits
	.align	8
	.align		8
.nv.constant4:
        /*0000*/ 	.dword	__assertfail
	.align		8
        /*0008*/ 	.dword	__unnamed_1
	.align		8
        /*0010*/ 	.dword	__unnamed_2
	.align		8
        /*0018*/ 	.dword	_ZN40_INTERNAL_d9cdf8da_4_k_cu_6fba9efa_110704cuda3std3__45__cpo5beginE
	.align		8
        /*0020*/ 	.dword	_ZN40_INTERNAL_d9cdf8da_4_k_cu_6fba9efa_110704cuda3std3__45__cpo3endE
	.align		8
        /*0028*/ 	.dword	_ZN40_INTERNAL_d9cdf8da_4_k_cu_6fba9efa_110704cuda3std3__45__cpo6cbeginE
	.align		8
        /*0030*/ 	.dword	_ZN40_INTERNAL_d9cdf8da_4_k_cu_6fba9efa_110704cuda3std3__45__cpo4cendE
	.align		8
        /*0038*/ 	.dword	_ZN40_INTERNAL_d9cdf8da_4_k_cu_6fba9efa_110704cuda3std3__442_GLOBAL__N__d9cdf8da_4_k_cu_6fba9efa_110706ignoreE
	.align		8
        /*0040*/ 	.dword	_ZN40_INTERNAL_d9cdf8da_4_k_cu_6fba9efa_110704cuda3std3__419piecewise_constructE
	.align		8
        /*0048*/ 	.dword	_ZN40_INTERNAL_d9cdf8da_4_k_cu_6fba9efa_110704cuda3std3__48in_placeE
	.align		8
        /*0050*/ 	.dword	_ZN40_INTERNAL_d9cdf8da_4_k_cu_6fba9efa_110704cuda3std6ranges3__45__cpo4swapE
	.align		8
        /*0058*/ 	.dword	_ZN40_INTERNAL_d9cdf8da_4_k_cu_6fba9efa_110704cuda3std6ranges3__45__cpo9iter_moveE
	.align		8
        /*0060*/ 	.dword	_ZN40_INTERNAL_d9cdf8da_4_k_cu_6fba9efa_110704cute7productE
	.align		8
        /*0068*/ 	.dword	_ZN40_INTERNAL_d9cdf8da_4_k_cu_6fba9efa_110704cute1_E
	.align		8
        /*0070*/ 	.dword	$str$25
	.align		8
        /*0078*/ 	.dword	$str$26
	.align		8
        /*0080*/ 	.dword	$str$27
	.align		8
        /*0088*/ 	.dword	$str$28


//--------------------- .text._ZN7cutlass13device_kernelINS_4gemm6kernel13GemmUniversalIN4cute5tupleIJiiiiEEENS1_10collective13CollectiveMmaINS1_35MainloopSm100TmaUmmaWarpSpecializedILi3ELi2ELi4ENS5_IJNS4_1CILi2EEESB_NSA_ILi1EEEEEEEENS5_IJNSA_ILi256EEENSA_ILi64EEESG_EEENS_10tfloat32_tENS5_IJlSC_lEEESI_SJ_NS4_8TiledMMAINS4_8MMA_AtomIJNS4_23SM100_MMA_TF32_2x1SM_SSISI_SI_fLi256ELi64ELNS4_4UMMA5MajorE0ELSO_0ELNSN_7ScaleInE0ELSP_0EEEEEENS4_6LayoutINS5_IJSC_SC_SC_EEENS5_IJNSA_ILi0EEESU_SU_EEEEENS5_IJNS4_10UnderscoreESX_SX_EEEEENS4_28SM100_TMA_2SM_LOAD_MULTICASTENS4_14ComposedLayoutINS4_7SwizzleILi3ELi4ELi3EEENS4_18smem_ptr_flag_bitsILi32EEENSS_INS5_IJNSA_ILi8EEENSA_ILi32EEEEEENS5_IJS17_SC_EEEEEEEvNS4_8identityENS4_18SM100_TMA_2SM_LOADES1B_vS1C_EENS_8epilogue10collective18CollectiveEpilogueINS1F_23Sm100TmaWarpSpecializedILi4ELi2ELi16ELb1ELb0EEEJNS5_IJNSA_ILi128EEESG_SG_EEENS5_IJNSS_IS1K_SC_EENSS_INSA_ILi16EEESC_EEEEESI_SJ_SI_SJ_NS1F_6fusion15FusionCallbacksIS1J_NS1Q_17LinearCombinationISI_fSI_fLNS_15FloatRoundStyleE2EEES1L_S1P_JEEENS4_5SM1004TMEM4LOAD26SM100_TMEM_LOAD_32dp32b16xENS4_13SM90_TMA_LOADENS11_INS12_ILi2ELi4ELi3EEES15_NSS_INS5_IJS16_S1N_EEENS5_IJS1N_SC_EEEEEEENS4_39AutoVectorizingCopyWithAssumedAlignmentILi128EEENS4_14SM90_TMA_STOREES25_S27_S27_EEEvvEEEEvNT_6ParamsE --------------------------
	.section	.text._ZN7cutlass13device_kernelINS_4gemm6kernel13GemmUniversalIN4cute5tupleIJiiiiEEENS1_10collective13CollectiveMmaINS1_35MainloopSm100TmaUmmaWarpSpecializedILi3ELi2ELi4ENS5_IJNS4_1CILi2EEESB_NSA_ILi1EEEEEEEENS5_IJNSA_ILi256EEENSA_ILi64EEESG_EEENS_10tfloat32_tENS5_IJlSC_lEEESI_SJ_NS4_8TiledMMAINS4_8MMA_AtomIJNS4_23SM100_MMA_TF32_2x1SM_SSISI_SI_fLi256ELi64ELNS4_4UMMA5MajorE0ELSO_0ELNSN_7ScaleInE0ELSP_0EEEEEENS4_6LayoutINS5_IJSC_SC_SC_EEENS5_IJNSA_ILi0EEESU_SU_EEEEENS5_IJNS4_10UnderscoreESX_SX_EEEEENS4_28SM100_TMA_2SM_LOAD_MULTICASTENS4_14ComposedLayoutINS4_7SwizzleILi3ELi4ELi3EEENS4_18smem_ptr_flag_bitsILi32EEENSS_INS5_IJNSA_ILi8EEENSA_ILi32EEEEEENS5_IJS17_SC_EEEEEEEvNS4_8identityENS4_18SM100_TMA_2SM_LOADES1B_vS1C_EENS_8epilogue10collective18CollectiveEpilogueINS1F_23Sm100TmaWarpSpecializedILi4ELi2ELi16ELb1ELb0EEEJNS5_IJNSA_ILi128EEESG_SG_EEENS5_IJNSS_IS1K_SC_EENSS_INSA_ILi16EEESC_EEEEESI_SJ_SI_SJ_NS1F_6fusion15FusionCallbacksIS1J_NS1Q_17LinearCombinationISI_fSI_fLNS_15FloatRoundStyleE2EEES1L_S1P_JEEENS4_5SM1004TMEM4LOAD26SM100_TMEM_LOAD_32dp32b16xENS4_13SM90_TMA_LOADENS11_INS12_ILi2ELi4ELi3EEES15_NSS_INS5_IJS16_S1N_EEENS5_IJS1N_SC_EEEEEEENS4_39AutoVectorizingCopyWithAssumedAlignmentILi128EEENS4_14SM90_TMA_STOREES25_S27_S27_EEEvvEEEEvNT_6ParamsE,"ax",@progbits
	.align	128
.text._ZN7cutlass13device_kernelINS_4gemm6kernel13GemmUniversalIN4cute5tupleIJiiiiEEENS1_10collective13CollectiveMmaINS1_35MainloopSm100TmaUmmaWarpSpecializedILi3ELi2ELi4ENS5_IJNS4_1CILi2EEESB_NSA_ILi1EEEEEEEENS5_IJNSA_ILi256EEENSA_ILi64EEESG_EEENS_10tfloat32_tENS5_IJlSC_lEEESI_SJ_NS4_8TiledMMAINS4_8MMA_AtomIJNS4_23SM100_MMA_TF32_2x1SM_SSISI_SI_fLi256ELi64ELNS4_4UMMA5MajorE0ELSO_0ELNSN_7ScaleInE0ELSP_0EEEEEENS4_6LayoutINS5_IJSC_SC_SC_EEENS5_IJNSA_ILi0EEESU_SU_EEEEENS5_IJNS4_10UnderscoreESX_SX_EEEEENS4_28SM100_TMA_2SM_LOAD_MULTICASTENS4_14ComposedLayoutINS4_7SwizzleILi3ELi4ELi3EEENS4_18smem_ptr_flag_bitsILi32EEENSS_INS5_IJNSA_ILi8EEENSA_ILi32EEEEEENS5_IJS17_SC_EEEEEEEvNS4_8identityENS4_18SM100_TMA_2SM_LOADES1B_vS1C_EENS_8epilogue10collective18CollectiveEpilogueINS1F_23Sm100TmaWarpSpecializedILi4ELi2ELi16ELb1ELb0EEEJNS5_IJNSA_ILi128EEESG_SG_EEENS5_IJNSS_IS1K_SC_EENSS_INSA_ILi16EEESC_EEEEESI_SJ_SI_SJ_NS1F_6fusion15FusionCallbacksIS1J_NS1Q_17LinearCombinationISI_fSI_fLNS_15FloatRoundStyleE2EEES1L_S1P_JEEENS4_5SM1004TMEM4LOAD26SM100_TMEM_LOAD_32dp32b16xENS4_13SM90_TMA_LOADENS11_INS12_ILi2ELi4ELi3EEES15_NSS_INS5_IJS16_S1N_EEENS5_IJS1N_SC_EEEEEEENS4_39AutoVectorizingCopyWithAssumedAlignmentILi128EEENS4_14SM90_TMA_STOREES25_S27_S27_EEEvvEEEEvNT_6ParamsE:
        .type           _ZN7cutlass13device_kernelINS_4gemm6kernel13GemmUniversalIN4cute5tupleIJiiiiEEENS1_10collective13CollectiveMmaINS1_35MainloopSm100TmaUmmaWarpSpecializedILi3ELi2ELi4ENS5_IJNS4_1CILi2EEESB_NSA_ILi1EEEEEEEENS5_IJNSA_ILi256EEENSA_ILi64EEESG_EEENS_10tfloat32_tENS5_IJlSC_lEEESI_SJ_NS4_8TiledMMAINS4_8MMA_AtomIJNS4_23SM100_MMA_TF32_2x1SM_SSISI_SI_fLi256ELi64ELNS4_4UMMA5MajorE0ELSO_0ELNSN_7ScaleInE0ELSP_0EEEEEENS4_6LayoutINS5_IJSC_SC_SC_EEENS5_IJNSA_ILi0EEESU_SU_EEEEENS5_IJNS4_10UnderscoreESX_SX_EEEEENS4_28SM100_TMA_2SM_LOAD_MULTICASTENS4_14ComposedLayoutINS4_7SwizzleILi3ELi4ELi3EEENS4_18smem_ptr_flag_bitsILi32EEENSS_INS5_IJNSA_ILi8EEENSA_ILi32EEEEEENS5_IJS17_SC_EEEEEEEvNS4_8identityENS4_18SM100_TMA_2SM_LOADES1B_vS1C_EENS_8epilogue10collective18CollectiveEpilogueINS1F_23Sm100TmaWarpSpecializedILi4ELi2ELi16ELb1ELb0EEEJNS5_IJNSA_ILi128EEESG_SG_EEENS5_IJNSS_IS1K_SC_EENSS_INSA_ILi16EEESC_EEEEESI_SJ_SI_SJ_NS1F_6fusion15FusionCallbacksIS1J_NS1Q_17LinearCombinationISI_fSI_fLNS_15FloatRoundStyleE2EEES1L_S1P_JEEENS4_5SM1004TMEM4LOAD26SM100_TMEM_LOAD_32dp32b16xENS4_13SM90_TMA_LOADENS11_INS12_ILi2ELi4ELi3EEES15_NSS_INS5_IJS16_S1N_EEENS5_IJS1N_SC_EEEEEEENS4_39AutoVectorizingCopyWithAssumedAlignmentILi128EEENS4_14SM90_TMA_STOREES25_S27_S27_EEEvvEEEEvNT_6ParamsE,@function
        .size           _ZN7cutlass13device_kernelINS_4gemm6kernel13GemmUniversalIN4cute5tupleIJiiiiEEENS1_10collective13CollectiveMmaINS1_35MainloopSm100TmaUmmaWarpSpecializedILi3ELi2ELi4ENS5_IJNS4_1CILi2EEESB_NSA_ILi1EEEEEEEENS5_IJNSA_ILi256EEENSA_ILi64EEESG_EEENS_10tfloat32_tENS5_IJlSC_lEEESI_SJ_NS4_8TiledMMAINS4_8MMA_AtomIJNS4_23SM100_MMA_TF32_2x1SM_SSISI_SI_fLi256ELi64ELNS4_4UMMA5MajorE0ELSO_0ELNSN_7ScaleInE0ELSP_0EEEEEENS4_6LayoutINS5_IJSC_SC_SC_EEENS5_IJNSA_ILi0EEESU_SU_EEEEENS5_IJNS4_10UnderscoreESX_SX_EEEEENS4_28SM100_TMA_2SM_LOAD_MULTICASTENS4_14ComposedLayoutINS4_7SwizzleILi3ELi4ELi3EEENS4_18smem_ptr_flag_bitsILi32EEENSS_INS5_IJNSA_ILi8EEENSA_ILi32EEEEEENS5_IJS17_SC_EEEEEEEvNS4_8identityENS4_18SM100_TMA_2SM_LOADES1B_vS1C_EENS_8epilogue10collective18CollectiveEpilogueINS1F_23Sm100TmaWarpSpecializedILi4ELi2ELi16ELb1ELb0EEEJNS5_IJNSA_ILi128EEESG_SG_EEENS5_IJNSS_IS1K_SC_EENSS_INSA_ILi16EEESC_EEEEESI_SJ_SI_SJ_NS1F_6fusion15FusionCallbacksIS1J_NS1Q_17LinearCombinationISI_fSI_fLNS_15FloatRoundStyleE2EEES1L_S1P_JEEENS4_5SM1004TMEM4LOAD26SM100_TMEM_LOAD_32dp32b16xENS4_13SM90_TMA_LOADENS11_INS12_ILi2ELi4ELi3EEES15_NSS_INS5_IJS16_S1N_EEENS5_IJS1N_SC_EEEEEEENS4_39AutoVectorizingCopyWithAssumedAlignmentILi128EEENS4_14SM90_TMA_STOREES25_S27_S27_EEEvvEEEEvNT_6ParamsE,(.L_x_198 - _ZN7cutlass13device_kernelINS_4gemm6kernel13GemmUniversalIN4cute5tupleIJiiiiEEENS1_10collective13CollectiveMmaINS1_35MainloopSm100TmaUmmaWarpSpecializedILi3ELi2ELi4ENS5_IJNS4_1CILi2EEESB_NSA_ILi1EEEEEEEENS5_IJNSA_ILi256EEENSA_ILi64EEESG_EEENS_10tfloat32_tENS5_IJlSC_lEEESI_SJ_NS4_8TiledMMAINS4_8MMA_AtomIJNS4_23SM100_MMA_TF32_2x1SM_SSISI_SI_fLi256ELi64ELNS4_4UMMA5MajorE0ELSO_0ELNSN_7ScaleInE0ELSP_0EEEEEENS4_6LayoutINS5_IJSC_SC_SC_EEENS5_IJNSA_ILi0EEESU_SU_EEEEENS5_IJNS4_10UnderscoreESX_SX_EEEEENS4_28SM100_TMA_2SM_LOAD_MULTICASTENS4_14ComposedLayoutINS4_7SwizzleILi3ELi4ELi3EEENS4_18smem_ptr_flag_bitsILi32EEENSS_INS5_IJNSA_ILi8EEENSA_ILi32EEEEEENS5_IJS17_SC_EEEEEEEvNS4_8identityENS4_18SM100_TMA_2SM_LOADES1B_vS1C_EENS_8epilogue10collective18CollectiveEpilogueINS1F_23Sm100TmaWarpSpecializedILi4ELi2ELi16ELb1ELb0EEEJNS5_IJNSA_ILi128EEESG_SG_EEENS5_IJNSS_IS1K_SC_EENSS_INSA_ILi16EEESC_EEEEESI_SJ_SI_SJ_NS1F_6fusion15FusionCallbacksIS1J_NS1Q_17LinearCombinationISI_fSI_fLNS_15FloatRoundStyleE2EEES1L_S1P_JEEENS4_5SM1004TMEM4LOAD26SM100_TMEM_LOAD_32dp32b16xENS4_13SM90_TMA_LOADENS11_INS12_ILi2ELi4ELi3EEES15_NSS_INS5_IJS16_S1N_EEENS5_IJS1N_SC_EEEEEEENS4_39AutoVectorizingCopyWithAssumedAlignmentILi128EEENS4_14SM90_TMA_STOREES25_S27_S27_EEEvvEEEEvNT_6ParamsE)
        .other          _ZN7cutlass13device_kernelINS_4gemm6kernel13GemmUniversalIN4cute5tupleIJiiiiEEENS1_10collective13CollectiveMmaINS1_35MainloopSm100TmaUmmaWarpSpecializedILi3ELi2ELi4ENS5_IJNS4_1CILi2EEESB_NSA_ILi1EEEEEEEENS5_IJNSA_ILi256EEENSA_ILi64EEESG_EEENS_10tfloat32_tENS5_IJlSC_lEEESI_SJ_NS4_8TiledMMAINS4_8MMA_AtomIJNS4_23SM100_MMA_TF32_2x1SM_SSISI_SI_fLi256ELi64ELNS4_4UMMA5MajorE0ELSO_0ELNSN_7ScaleInE0ELSP_0EEEEEENS4_6LayoutINS5_IJSC_SC_SC_EEENS5_IJNSA_ILi0EEESU_SU_EEEEENS5_IJNS4_10UnderscoreESX_SX_EEEEENS4_28SM100_TMA_2SM_LOAD_MULTICASTENS4_14ComposedLayoutINS4_7SwizzleILi3ELi4ELi3EEENS4_18smem_ptr_flag_bitsILi32EEENSS_INS5_IJNSA_ILi8EEENSA_ILi32EEEEEENS5_IJS17_SC_EEEEEEEvNS4_8identityENS4_18SM100_TMA_2SM_LOADES1B_vS1C_EENS_8epilogue10collective18CollectiveEpilogueINS1F_23Sm100TmaWarpSpecializedILi4ELi2ELi16ELb1ELb0EEEJNS5_IJNSA_ILi128EEESG_SG_EEENS5_IJNSS_IS1K_SC_EENSS_INSA_ILi16EEESC_EEEEESI_SJ_SI_SJ_NS1F_6fusion15FusionCallbacksIS1J_NS1Q_17LinearCombinationISI_fSI_fLNS_15FloatRoundStyleE2EEES1L_S1P_JEEENS4_5SM1004TMEM4LOAD26SM100_TMEM_LOAD_32dp32b16xENS4_13SM90_TMA_LOADENS11_INS12_ILi2ELi4ELi3EEES15_NSS_INS5_IJS16_S1N_EEENS5_IJS1N_SC_EEEEEEENS4_39AutoVectorizingCopyWithAssumedAlignmentILi128EEENS4_14SM90_TMA_STOREES25_S27_S27_EEEvvEEEEvNT_6ParamsE,@"STO_CUDA_ENTRY STV_DEFAULT"
_ZN7cutlass13device_kernelINS_4gemm6kernel13GemmUniversalIN4cute5tupleIJiiiiEEENS1_10collective13CollectiveMmaINS1_35MainloopSm100TmaUmmaWarpSpecializedILi3ELi2ELi4ENS5_IJNS4_1CILi2EEESB_NSA_ILi1EEEEEEEENS5_IJNSA_ILi256EEENSA_ILi64EEESG_EEENS_10tfloat32_tENS5_IJlSC_lEEESI_SJ_NS4_8TiledMMAINS4_8MMA_AtomIJNS4_23SM100_MMA_TF32_2x1SM_SSISI_SI_fLi256ELi64ELNS4_4UMMA5MajorE0ELSO_0ELNSN_7ScaleInE0ELSP_0EEEEEENS4_6LayoutINS5_IJSC_SC_SC_EEENS5_IJNSA_ILi0EEESU_SU_EEEEENS5_IJNS4_10UnderscoreESX_SX_EEEEENS4_28SM100_TMA_2SM_LOAD_MULTICASTENS4_14ComposedLayoutINS4_7SwizzleILi3ELi4ELi3EEENS4_18smem_ptr_flag_bitsILi32EEENSS_INS5_IJNSA_ILi8EEENSA_ILi32EEEEEENS5_IJS17_SC_EEEEEEEvNS4_8identityENS4_18SM100_TMA_2SM_LOADES1B_vS1C_EENS_8epilogue10collective18CollectiveEpilogueINS1F_23Sm100TmaWarpSpecializedILi4ELi2ELi16ELb1ELb0EEEJNS5_IJNSA_ILi128EEESG_SG_EEENS5_IJNSS_IS1K_SC_EENSS_INSA_ILi16EEESC_EEEEESI_SJ_SI_SJ_NS1F_6fusion15FusionCallbacksIS1J_NS1Q_17LinearCombinationISI_fSI_fLNS_15FloatRoundStyleE2EEES1L_S1P_JEEENS4_5SM1004TMEM4LOAD26SM100_TMEM_LOAD_32dp32b16xENS4_13SM90_TMA_LOADENS11_INS12_ILi2ELi4ELi3EEES15_NSS_INS5_IJS16_S1N_EEENS5_IJS1N_SC_EEEEEEENS4_39AutoVectorizingCopyWithAssumedAlignmentILi128EEENS4_14SM90_TMA_STOREES25_S27_S27_EEEvvEEEEvNT_6ParamsE:
[----:B------:R-:W1:Y:S01]  /*0000*/  LDC R1, c[0x0][0x37c] ;  /* 0x0000df00ff017b82 */ /* 0x000e620000000800 */
[----:B------:R-:W2:Y:S01]  /*0010*/  S2R R70, SR_TID.X ;  /* 0x0000000000467919 */ /* 0x000ea20000002100 */
[----:B------:R-:W3:Y:S06]  /*0020*/  LDCU.64 UR8, c[0x0][0x890] ;  /* 0x00011200ff0877ac */ /* 0x000eec0008000a00 */
[----:B------:R-:W4:Y:S01]  /*0030*/  S2UR UR47, SR_CgaCtaId ;  /* 0x00000000002f79c3 */ /* 0x000f220000008800 */
[----:B------:R-:W-:Y:S02]  /*0040*/  PRMT R56, RZ, 0x7610, R56 ;  /* 0x00007610ff387816 */ /* 0x000fe40000000038 */
[----:B------:R-:W-:Y:S01]  /*0050*/  ELECT P1, URZ, PT ;  /* 0x0000000000ff782f */ /* 0x000fe20003820000 */
[----:B---3--:R-:W-:-:S04]  /*0060*/  UISETP.NE.U32.AND UP0, UPT, UR8, URZ, UPT ;  /* 0x000000ff0800728c */ /* 0x008fc8000bf05070 */
[----:B------:R-:W-:Y:S02]  /*0070*/  UISETP.NE.AND.EX UP0, UPT, UR9, URZ, UPT, UP0 ;  /* 0x000000ff0900728c */ /* 0x000fe4000bf05300 */
[----:B----4-:R-:W-:Y:S02]  /*0080*/  ULOP3.LUT UR68, UR47, 0x1, URZ, 0xc0, !UPT ;  /* 0x000000012f447892 */ /* 0x010fe4000f8ec0ff */
[----:B------:R-:W-:Y:S01]  /*0090*/  ULOP3.LUT UR69, UR47, 0x1, URZ, 0x3c, !UPT ;  /* 0x000000012f457892 */ /* 0x000fe2000f8e3cff */
[----:B--2---:R-:W-:-:S05]  /*00a0*/  SHF.R.U32.HI R57, RZ, 0x5, R70 ;  /* 0x00000005ff397819 */ /* 0x004fca0000011646 */
[----:B------:R-:W2:Y:S02]  /*00b0*/  SHFL.IDX PT, R0, R57, RZ, 0x1f ;  /* 0x00001fff39007589 */ /* 0x000ea400000e0000 */
[----:B--2---:R-:W-:Y:S01]  /*00c0*/  R2UR UR18, R0 ;  /* 0x00000000001272ca */ /* 0x004fe200000e0000 */
[----:B-1----:R-:W-:-:S14]  /*00d0*/  BRA.U UP0, `(.L_x_0) ;  /* 0x0000000100307547 */ /* 0x002fdc000b800000 */
[----:B------:R-:W1:Y:S02]  /*00e0*/  LDCU.64 UR4, c[0x0][0x888] ;  /* 0x00011100ff0477ac */ /* 0x000e640008000a00 */
[----:B-1----:R-:W-:-:S04]  /*00f0*/  UISETP.NE.U32.AND UP0, UPT, UR4, URZ, UPT ;  /* 0x000000ff0400728c */ /* 0x002fc8000bf05070 */
[----:B------:R-:W-:-:S09]  /*0100*/  UISETP.NE.AND.EX UP0, UPT, UR5, URZ, UPT, UP0 ;  /* 0x000000ff0500728c */ /* 0x000fd2000bf05300 */
[----:B------:R-:W-:Y:S05]  /*0110*/  BRA.U !UP0, `(.L_x_1) ;  /* 0x0000000108147547 */ /* 0x000fea000b800000 */
[----:B------:R-:W1:Y:S01]  /*0120*/  LDC.64 R2, c[0x0][0x888] ;  /* 0x00022200ff027b82 */ /* 0x000e620000000a00 */
[----:B------:R-:W1:Y:S02]  /*0130*/  LDCU.64 UR4, c[0x0][0x358] ;  /* 0x00006b00ff0477ac */ /* 0x000e640008000a00 */
[----:B-1----:R1:W5:Y:S01]  /*0140*/  LDG.E R27, desc[UR4][R2.64] ;  /* 0x00000004021b7981 */ /* 0x002362000c1e1900 */
[----:B------:R-:W-:Y:S01]  /*0150*/  HFMA2 R56, -RZ, RZ, 0, 5.9604644775390625e-08 ;  /* 0x00000001ff387431 */ /* 0x000fe200000001ff */
[----:B------:R-:W-:Y:S05]  /*0160*/  BRA `(.L_x_0) ;  /* 0x00000000000c7947 */ /* 0x000fea0003800000 */
.L_x_1:
[----:B------:R-:W1:Y:S01]  /*0170*/  LDCU UR4, c[0x0][0x880] ;  /* 0x00011000ff0477ac */ /* 0x000e620008000800 */
[----:B------:R-:W-:Y:S01]  /*0180*/  HFMA2 R56, -RZ, RZ, 0, 5.9604644775390625e-08 ;  /* 0x00000001ff387431 */ /* 0x000fe200000001ff */
[----:B-1----:R-:W-:-:S07]  /*0190*/  MOV R27, UR4 ;  /* 0x00000004001b7c02 */ /* 0x002fce0008000f00 */
.L_x_0:
[----:B------:R-:W2:Y:S02]  /*01a0*/  LDCU.64 UR4, c[0x0][0x8b0] ;  /* 0x00011600ff0477ac */ /* 0x000ea40008000a00 */
[----:B--2---:R-:W-:-:S04]  /*01b0*/  UISETP.NE.U32.AND UP0, UPT, UR4, URZ, UPT ;  /* 0x000000ff0400728c */ /* 0x004fc8000bf05070 */
[----:B------:R-:W-:-:S09]  /*01c0*/  UISETP.NE.AND.EX UP0, UPT, UR5, URZ, UPT, UP0 ;  /* 0x000000ff0500728c */ /* 0x000fd2000bf05300 */
[----:B------:R-:W-:Y:S05]  /*01d0*/  BRA.U UP0, `(.L_x_2) ;  /* 0x0000000100287547 */ /* 0x000fea000b800000 */
[----:B------:R-:W2:Y:S02]  /*01e0*/  LDCU.64 UR4, c[0x0][0x8a8] ;  /* 0x00011500ff0477ac */ /* 0x000ea40008000a00 */
[----:B--2---:R-:W-:-:S04]  /*01f0*/  UISETP.NE.U32.AND UP0, UPT, UR4, URZ, UPT ;  /* 0x000000ff0400728c */ /* 0x004fc8000bf05070 */
[----:B------:R-:W-:-:S09]  /*0200*/  UISETP.NE.AND.EX UP0, UPT, UR5, URZ, UPT, UP0 ;  /* 0x000000ff0500728c */ /* 0x000fd2000bf05300 */
[----:B------:R-:W-:Y:S05]  /*0210*/  BRA.U !UP0, `(.L_x_3) ;  /* 0x0000000108107547 */ /* 0x000fea000b800000 */
[----:B------:R-:W2:Y:S01]  /*0220*/  LDC.64 R24, c[0x0][0x8a8] ;  /* 0x00022a00ff187b82 */ /* 0x000ea20000000a00 */
[----:B------:R-:W2:Y:S02]  /*0230*/  LDCU.64 UR4, c[0x0][0x358] ;  /* 0x00006b00ff0477ac */ /* 0x000ea40008000a00 */
[----:B--2---:R2:W5:Y:S01]  /*0240*/  LDG.E R24, desc[UR4][R24.64] ;  /* 0x0000000418187981 */ /* 0x004562000c1e1900 */
[----:B------:R-:W-:Y:S05]  /*0250*/  BRA `(.L_x_2) ;  /* 0x0000000000087947 */ /* 0x000fea0003800000 */
.L_x_3:
[----:B------:R-:W2:Y:S02]  /*0260*/  LDCU UR4, c[0x0][0x8a0] ;  /* 0x00011400ff0477ac */ /* 0x000ea40008000800 */
[----:B--2---:R-:W-:Y:S02]  /*0270*/  MOV R24, UR4 ;  /* 0x0000000400187c02 */ /* 0x004fe40008000f00 */
.L_x_2:
[----:B------:R-:W-:Y:S01]  /*0280*/  IMAD.U32 R0, RZ, RZ, UR18 ;  /* 0x00000012ff007e24 */ /* 0x000fe2000f8e00ff */
[----:B------:R-:W-:Y:S04]  /*0290*/  BSSY.RECONVERGENT B0, `(.L_x_4) ;  /* 0x000000c000007945 */ /* 0x000fe80003800200 */
[C---:B------:R-:W-:Y:S02]  /*02a0*/  ISETP.NE.OR P2, PT, R0.reuse, 0x1, !P1 ;  /* 0x000000010000780c */ /* 0x040fe40004f45670 */
[----:B------:R-:W-:-:S11]  /*02b0*/  ISETP.NE.OR P0, PT, R0, 0x3, !P1 ;  /* 0x000000030000780c */ /* 0x000fd60004f05670 */
[----:B------:R-:W-:Y:S05]  /*02c0*/  @P2 BRA `(.L_x_5) ;  /* 0x0000000000202947 */ /* 0x000fea0003800000 */
[----:B------:R-:W3:Y:S02]  /*02d0*/  LDCU.64 UR4, c[0x0][0x348] ;  /* 0x00006900ff0477ac */ /* 0x000ee40008000a00 */
[----:B---3--:R-:W-:Y:S02]  /*02e0*/  UIADD3 UR6, UP1, UPT, UR4, 0x80, URZ ;  /* 0x0000008004067890 */ /* 0x008fe4000ff3e0ff */
[----:B------:R-:W-:Y:S02]  /*02f0*/  UIADD3 UR4, UP0, UPT, UR4, 0x180, URZ ;  /* 0x0000018004047890 */ /* 0x000fe4000ff1e0ff */
[----:B------:R-:W-:Y:S02]  /*0300*/  UIADD3.X UR7, UPT, UPT, URZ, UR5, URZ, UP1, !UPT ;  /* 0x00000005ff077290 */ /* 0x000fe40008ffe4ff */
[----:B------:R-:W-:-:S07]  /*0310*/  UIADD3.X UR5, UPT, UPT, URZ, UR5, URZ, UP0, !UPT ;  /* 0x00000005ff057290 */ /* 0x000fce00087fe4ff */
[----:B------:R3:W-:Y:S02]  /*0320*/  UTMACCTL.PF [UR6] ;  /* 0x00000000060079b9 */ /* 0x0007e40008040000 */
[----:B------:R3:W-:Y:S02]  /*0330*/  UTMACCTL.PF [UR4] ;  /* 0x00000000040079b9 */ /* 0x0007e40008040000 */
[----:B---3--:R-:W-:Y:S01]  /*0340*/  NOP ;  /* 0x0000000000007918 */ /* 0x008fe20000000000 */
.L_x_5:
[----:B------:R-:W-:Y:S05]  /*0350*/  BSYNC.RECONVERGENT B0 ;  /* 0x0000000000007941 */ /* 0x000fea0003800200 */
.L_x_4:
[----:B------:R-:W-:Y:S04]  /*0360*/  BSSY.RECONVERGENT B0, `(.L_x_6) ;  /* 0x000000a000007945 */ /* 0x000fe80003800200 */
        /* <DEDUP_REMOVED lines=9> */
.L_x_7:
[----:B------:R-:W-:Y:S05]  /*0400*/  BSYNC.RECONVERGENT B0 ;  /* 0x0000000000007941 */ /* 0x000fea0003800200 */
.L_x_6:
[----:B------:R-:W3:Y:S01]  /*0410*/  LDCU.64 UR4, c[0x0][0x888] ;  /* 0x00011100ff0477ac */ /* 0x000ee20008000a00 */
[----:B------:R-:W-:Y:S02]  /*0420*/  UISETP.EQ.U32.AND UP1, UPT, UR8, URZ, UPT ;  /* 0x000000ff0800728c */ /* 0x000fe4000bf22070 */
[----:B------:R-:W-:Y:S02]  /*0430*/  UPLOP3.LUT UP3, UPT, UPT, UPT, UPT, 0x80, 0x8 ;  /* 0x000000000008789c */ /* 0x000fe40003f6f070 */
[----:B---3--:R-:W-:-:S04]  /*0440*/  UISETP.NE.U32.AND UP0, UPT, UR4, URZ, UPT ;  /* 0x000000ff0400728c */ /* 0x008fc8000bf05070 */
[----:B------:R-:W-:-:S04]  /*0450*/  UISETP.NE.AND.EX UP0, UPT, UR5, URZ, UPT, UP0 ;  /* 0x000000ff0500728c */ /* 0x000fc8000bf05300 */
[----:B------:R-:W-:-:S04]  /*0460*/  UISETP.EQ.OR.EX UP2, UPT, UR9, URZ, !UP0, UP1 ;  /* 0x000000ff0900728c */ /* 0x000fc8000c742710 */
[----:B------:R-:W-:-:S06]  /*0470*/  UP2UR UR4, UPR, URZ, 0x4 ;  /* 0x00000004ff047883 */ /* 0x000fcc0008000000 */
[----:B------:R-:W-:Y:S01]  /*0480*/  MOV R59, UR4 ;  /* 0x00000004003b7c02 */ /* 0x000fe20008000f00 */
[----:B------:R-:W-:Y:S06]  /*0490*/  BRA.U !UP2, `(.L_x_8) ;  /* 0x000000010a207547 */ /* 0x000fec000b800000 */
[----:B------:R-:W-:Y:S01]  /*04a0*/  UISETP.NE.U32.AND UP1, UPT, UR8, URZ, UPT ;  /* 0x000000ff0800728c */ /* 0x000fe2000bf25070 */
[----:B-----5:R-:W-:Y:S01]  /*04b0*/  FSETP.NEU.AND P0, PT, R27, RZ, PT ;  /* 0x000000ff1b00720b */ /* 0x020fe20003f0d000 */
[----:B------:R-:W-:Y:S02]  /*04c0*/  USEL UR4, URZ, 0xffffffff, UP0 ;  /* 0xffffffffff047887 */ /* 0x000fe40008000000 */
[----:B------:R-:W-:-:S10]  /*04d0*/  UISETP.NE.AND.EX UP1, UPT, UR9, URZ, UPT, UP1 ;  /* 0x000000ff0900728c */ /* 0x000fd4000bf25310 */
[----:B------:R-:W-:Y:S01]  /*04e0*/  VOTEU.ANY UP0, P0 ;  /* 0x0000000000ff7886 */ /* 0x000fe20000000100 */
[----:B------:R-:W-:-:S04]  /*04f0*/  @!UP1 USEL UR4, URZ, 0xffffffff, UP0 ;  /* 0xffffffffff049887 */ /* 0x000fc80008000000 */
[----:B------:R-:W-:-:S04]  /*0500*/  ULOP3.LUT UR4, UR4, 0x1, URZ, 0xc0, !UPT ;  /* 0x0000000104047892 */ /* 0x000fc8000f8ec0ff */
[----:B------:R-:W-:-:S11]  /*0510*/  UISETP.NE.U32.AND UP3, UPT, UR4, 0x1, UPT ;  /* 0x000000010400788c */ /* 0x000fd6000bf65070 */
.L_x_8:
[----:B------:R-:W3:Y:S01]  /*0520*/  SHFL.IDX PT, R0, R57, RZ, 0x1f ;  /* 0x00001fff39007589 */ /* 0x000ee200000e0000 */
[----:B------:R-:W-:-:S04]  /*0530*/  UISETP.NE.AND UP0, UPT, UR18, 0x2, UPT ;  /* 0x000000021200788c */ /* 0x000fc8000bf05270 */
[----:B------:R-:W-:Y:S02]  /*0540*/  UISETP.EQ.AND UP1, UPT, UR68, URZ, !UP0 ;  /* 0x000000ff4400728c */ /* 0x000fe4000c722270 */
[----:B------:R-:W-:-:S04]  /*0550*/  USEL UR40, URZ, 0x1, UP0 ;  /* 0x00000001ff287887 */ /* 0x000fc80008000000 */
[----:B------:R-:W-:Y:S02]  /*0560*/  PLOP3.LUT P4, PT, P1, PT, UP1, 0x80, 0x8 ;  /* 0x000000000008781c */ /* 0x000fe40000f8f018 */
[----:B---3--:R-:W-:-:S13]  /*0570*/  ISETP.NE.AND P0, PT, R0, RZ, PT ;  /* 0x000000ff0000720c */ /* 0x008fda0003f05270 */
[----:B------:R-:W-:Y:S05]  /*0580*/  @P0 BRA `(.L_x_9) ;  /* 0x00000000004c0947 */ /* 0x000fea0003800000 */
[----:B------:R-:W-:Y:S01]  /*0590*/  UMOV UR4, 0x400 ;  /* 0x0000040000047882 */ /* 0x000fe20000000000 */
[----:B------:R-:W-:Y:S01]  /*05a0*/  UMOV UR8, 0x1 ;  /* 0x0000000100087882 */ /* 0x000fe20000000000 */
[----:B------:R-:W-:Y:S01]  /*05b0*/  UMOV UR6, 0x2 ;  /* 0x0000000200067882 */ /* 0x000fe20000000000 */
[----:B------:R-:W-:Y:S02]  /*05c0*/  ULEA UR4, UR47, UR4, 0x18 ;  /* 0x000000042f047291 */ /* 0x000fe4000f8ec0ff */
[----:B------:R-:W-:-:S04]  /*05d0*/  UIADD3 UR8, UPT, UPT, -UR8, 0x100000, URZ ;  /* 0x0010000008087890 */ /* 0x000fc8000fffe1ff */
[----:B------:R-:W-:Y:S02]  /*05e0*/  USHF.L.U32 UR9, UR8, 0xb, URZ ;  /* 0x0000000b08097899 */ /* 0x000fe400080006ff */
[----:B------:R-:W-:Y:S02]  /*05f0*/  USHF.L.U32 UR8, UR8, 0x1, URZ ;  /* 0x0000000108087899 */ /* 0x000fe400080006ff */
[----:B------:R-:W-:-:S04]  /*0600*/  UIADD3 UR6, UPT, UPT, -UR6, 0x100000, URZ ;  /* 0x0010000006067890 */ /* 0x000fc8000fffe1ff */
[----:B------:R-:W-:Y:S02]  /*0610*/  USHF.L.U32 UR7, UR6, 0xb, URZ ;  /* 0x0000000b06077899 */ /* 0x000fe400080006ff */
[----:B------:R-:W-:Y:S01]  /*0620*/  USHF.L.U32 UR6, UR6, 0x1, URZ ;  /* 0x0000000106067899 */ /* 0x000fe200080006ff */
[----:B------:R-:W-:Y:S01]  /*0630*/  ELECT P0, URZ, PT ;  /* 0x0000000000ff782f */ /* 0x000fe20003800000 */
[----:B------:R-:W3:Y:S02]  /*0640*/  FENCE.VIEW.ASYNC.S ;  /* 0x00000000000073c6 */ /* 0x000ee40000000000 */
[----:B---3--:R3:W4:Y:S08]  /*0650*/  SYNCS.EXCH.64 URZ, [UR4], UR8 ;  /* 0x0000000804ff75b2 */ /* 0x0087300008000100 */
[----:B------:R3:W1:Y:S01]  /*0660*/  SYNCS.EXCH.64 URZ, [UR4+0x18], UR6 ;  /* 0x0000180604ff75b2 */ /* 0x0006620008000100 */
[----:B------:R3:W1:Y:S01]  /*0670*/  SYNCS.EXCH.64 URZ, [UR4+0x8], UR8 ;  /* 0x0000080804ff75b2 */ /* 0x0006620008000100 */
[----:B------:R3:W1:Y:S01]  /*0680*/  SYNCS.EXCH.64 URZ, [UR4+0x20], UR6 ;  /* 0x0000200604ff75b2 */ /* 0x0006620008000100 */
[----:B------:R3:W1:Y:S01]  /*0690*/  SYNCS.EXCH.64 URZ, [UR4+0x10], UR8 ;  /* 0x0000100804ff75b2 */ /* 0x0006620008000100 */
[----:B------:R3:W1:Y:S01]  /*06a0*/  SYNCS.EXCH.64 URZ, [UR4+0x28], UR6 ;  /* 0x0000280604ff75b2 */ /* 0x0006620008000100 */
[----:B------:R-:W-:Y:S01]  /*06b0*/  NOP ;  /* 0x0000000000007918 */ /* 0x000fe20000000000 */
.L_x_9:
[----:B------:R-:W2:Y:S01]  /*06c0*/  SHFL.IDX PT, R0, R57, RZ, 0x1f ;  /* 0x00001fff39007589 */ /* 0x000ea200000e0000 */
[----:B------:R-:W-:Y:S01]  /*06d0*/  NOP ;  /* 0x0000000000007918 */ /* 0x000fe20000000000 */
[----:B--2---:R-:W-:-:S13]  /*06e0*/  ISETP.NE.AND P0, PT, R0, 0x1, PT ;  /* 0x000000010000780c */ /* 0x004fda0003f05270 */
[----:B------:R-:W-:Y:S05]  /*06f0*/  @P0 BRA `(.L_x_10) ;  /* 0x0000000000540947 */ /* 0x000fea0003800000 */
[----:B---3--:R-:W-:Y:S01]  /*0700*/  UMOV UR4, 0x400 ;  /* 0x0000040000047882 */ /* 0x008fe20000000000 */
        /* <DEDUP_REMOVED lines=10> */
[----:B------:R-:W2:Y:S02]  /*07b0*/  FENCE.VIEW.ASYNC.S ;  /* 0x00000000000073c6 */ /* 0x000ea40000000000 */
[----:B--2---:R2:W3:Y:S08]  /*07c0*/  SYNCS.EXCH.64 URZ, [UR4+0x30], UR8 ;  /* 0x0000300804ff75b2 */ /* 0x0044f00008000100 */
[----:B------:R2:W1:Y:S01]  /*07d0*/  SYNCS.EXCH.64 URZ, [UR4+0x50], UR6 ;  /* 0x0000500604ff75b2 */ /* 0x0004620008000100 */
[----:B------:R2:W1:Y:S01]  /*07e0*/  SYNCS.EXCH.64 URZ, [UR4+0x38], UR8 ;  /* 0x0000380804ff75b2 */ /* 0x0004620008000100 */
[----:B------:R2:W1:Y:S01]  /*07f0*/  SYNCS.EXCH.64 URZ, [UR4+0x58], UR6 ;  /* 0x0000580604ff75b2 */ /* 0x0004620008000100 */
[----:B------:R2:W1:Y:S01]  /*0800*/  SYNCS.EXCH.64 URZ, [UR4+0x40], UR8 ;  /* 0x0000400804ff75b2 */ /* 0x0004620008000100 */
[----:B------:R2:W1:Y:S01]  /*0810*/  SYNCS.EXCH.64 URZ, [UR4+0x60], UR6 ;  /* 0x0000600604ff75b2 */ /* 0x0004620008000100 */
[----:B------:R2:W1:Y:S01]  /*0820*/  SYNCS.EXCH.64 URZ, [UR4+0x48], UR8 ;  /* 0x0000480804ff75b2 */ /* 0x0004620008000100 */
[----:B------:R2:W1:Y:S01]  /*0830*/  SYNCS.EXCH.64 URZ, [UR4+0x68], UR6 ;  /* 0x0000680604ff75b2 */ /* 0x0004620008000100 */
[----:B------:R-:W-:Y:S01]  /*0840*/  NOP ;  /* 0x0000000000007918 */ /* 0x000fe20000000000 */
.L_x_10:
[----:B------:R-:W4:Y:S01]  /*0850*/  SHFL.IDX PT, R0, R57, RZ, 0x1f ;  /* 0x00001fff39007589 */ /* 0x000f2200000e0000 */
[----:B------:R-:W-:Y:S01]  /*0860*/  NOP ;  /* 0x0000000000007918 */ /* 0x000fe20000000000 */
[----:B----4-:R-:W-:-:S13]  /*0870*/  ISETP.NE.AND P0, PT, R0, 0x3, PT ;  /* 0x000000030000780c */ /* 0x010fda0003f05270 */
[----:B------:R-:W-:Y:S05]  /*0880*/  @P0 BRA `(.L_x_11) ;  /* 0x00000000002c0947 */ /* 0x000fea0003800000 */
[----:B--23--:R-:W-:Y:S01]  /*0890*/  UMOV UR6, 0x400 ;  /* 0x0000040000067882 */ /* 0x00cfe20000000000 */
[----:B------:R-:W-:Y:S01]  /*08a0*/  UMOV UR4, 0x20 ;  /* 0x0000002000047882 */ /* 0x000fe20000000000 */
[----:B------:R-:W-:Y:S02]  /*08b0*/  ULEA UR6, UR47, UR6, 0x18 ;  /* 0x000000062f067291 */ /* 0x000fe4000f8ec0ff */
[----:B------:R-:W-:-:S04]  /*08c0*/  UIADD3 UR4, UPT, UPT, -UR4, 0x100000, URZ ;  /* 0x0010000004047890 */ /* 0x000fc8000fffe1ff */
[----:B------:R-:W-:Y:S02]  /*08d0*/  USHF.L.U32 UR5, UR4, 0xb, URZ ;  /* 0x0000000b04057899 */ /* 0x000fe400080006ff */
[----:B------:R-:W-:Y:S01]  /*08e0*/  USHF.L.U32 UR4, UR4, 0x1, URZ ;  /* 0x0000000104047899 */ /* 0x000fe200080006ff */
[----:B------:R-:W-:Y:S01]  /*08f0*/  ELECT P0, URZ, PT ;  /* 0x0000000000ff782f */ /* 0x000fe20003800000 */
[----:B------:R-:W2:Y:S10]  /*0900*/  FENCE.VIEW.ASYNC.S ;  /* 0x00000000000073c6 */ /* 0x000eb40000000000 */
[----:B--2---:R4:W2:Y:S01]  /*0910*/  SYNCS.EXCH.64 URZ, [UR6+0x70], UR4 ;  /* 0x0000700406ff75b2 */ /* 0x0048a20008000100 */
[----:B------:R4:W3:Y:S02]  /*0920*/  SYNCS.EXCH.64 URZ, [UR6+0x78], UR4 ;  /* 0x0000780406ff75b2 */ /* 0x0008e40008000100 */
[----:B----4-:R-:W-:Y:S01]  /*0930*/  NOP ;  /* 0x0000000000007918 */ /* 0x010fe20000000000 */
.L_x_11:
[----:B------:R-:W4:Y:S01]  /*0940*/  SHFL.IDX PT, R0, R57, RZ, 0x1f ;  /* 0x00001fff39007589 */ /* 0x000f2200000e0000 */
[----:B------:R-:W-:Y:S01]  /*0950*/  NOP ;  /* 0x0000000000007918 */ /* 0x000fe20000000000 */
[----:B----4-:R-:W-:-:S13]  /*0960*/  ISETP.NE.AND P0, PT, R0, 0x4, PT ;  /* 0x000000040000780c */ /* 0x010fda0003f05270 */
[----:B------:R-:W-:Y:S05]  /*0970*/  @P0 BRA `(.L_x_12) ;  /* 0x0000000000480947 */ /* 0x000fea0003800000 */
[----:B--23--:R-:W-:Y:S01]  /*0980*/  UMOV UR4, 0x3a0 ;  /* 0x000003a000047882 */ /* 0x00cfe20000000000 */
[----:B------:R-:W-:Y:S01]  /*0990*/  UMOV UR6, 0x400 ;  /* 0x0000040000067882 */ /* 0x000fe20000000000 */
[----:B------:R-:W-:Y:S01]  /*09a0*/  USEL UR4, UR4, 0x320, UP3 ;  /* 0x0000032004047887 */ /* 0x000fe20009800000 */
        /* <DEDUP_REMOVED lines=10> */
[----:B--2---:R4:W2:Y:S08]  /*0a50*/  SYNCS.EXCH.64 URZ, [UR6+0x80], UR8 ;  /* 0x0000800806ff75b2 */ /* 0x0048b00008000100 */
[----:B------:R4:W3:Y:S01]  /*0a60*/  SYNCS.EXCH.64 URZ, [UR6+0x90], UR4 ;  /* 0x0000900406ff75b2 */ /* 0x0008e20008000100 */
[----:B------:R4:W1:Y:S01]  /*0a70*/  SYNCS.EXCH.64 URZ, [UR6+0x88], UR8 ;  /* 0x0000880806ff75b2 */ /* 0x0008620008000100 */
[----:B------:R4:W1:Y:S02]  /*0a80*/  SYNCS.EXCH.64 URZ, [UR6+0x98], UR4 ;  /* 0x0000980406ff75b2 */ /* 0x0008640008000100 */
[----:B----4-:R-:W-:Y:S01]  /*0a90*/  NOP ;  /* 0x0000000000007918 */ /* 0x010fe20000000000 */
.L_x_12:
[----:B------:R-:W4:Y:S01]  /*0aa0*/  SHFL.IDX PT, R0, R57, RZ, 0x1f ;  /* 0x00001fff39007589 */ /* 0x000f2200000e0000 */
[----:B------:R-:W-:Y:S01]  /*0ab0*/  NOP ;  /* 0x0000000000007918 */ /* 0x000fe20000000000 */
[----:B----4-:R-:W-:-:S13]  /*0ac0*/  ISETP.NE.AND P0, PT, R0, 0x5, PT ;  /* 0x000000050000780c */ /* 0x010fda0003f05270 */
[----:B------:R-:W-:Y:S05]  /*0ad0*/  @P0 BRA `(.L_x_13) ;  /* 0x0000000000540947 */ /* 0x000fea0003800000 */
[----:B--23--:R-:W-:Y:S01]  /*0ae0*/  UMOV UR4, 0x400 ;  /* 0x0000040000047882 */ /* 0x00cfe20000000000 */
        /* <DEDUP_REMOVED lines=14> */
[----:B------:R4:W1:Y:S01]  /*0bd0*/  SYNCS.EXCH.64 URZ, [UR4+0xc8], UR8 ;  /* 0x0000c80804ff75b2 */ /* 0x0008620008000100 */
[----:B------:R4:W1:Y:S01]  /*0be0*/  SYNCS.EXCH.64 URZ, [UR4+0xb0], UR6 ;  /* 0x0000b00604ff75b2 */ /* 0x0008620008000100 */
[----:B------:R4:W1:Y:S01]  /*0bf0*/  SYNCS.EXCH.64 URZ, [UR4+0xd0], UR8 ;  /* 0x0000d00804ff75b2 */ /* 0x0008620008000100 */
[----:B------:R4:W1:Y:S01]  /*0c00*/  SYNCS.EXCH.64 URZ, [UR4+0xb8], UR6 ;  /* 0x0000b80604ff75b2 */ /* 0x0008620008000100 */
[----:B------:R4:W1:Y:S02]  /*0c10*/  SYNCS.EXCH.64 URZ, [UR4+0xd8], UR8 ;  /* 0x0000d80804ff75b2 */ /* 0x0008640008000100 */
[----:B----4-:R-:W-:Y:S01]  /*0c20*/  NOP ;  /* 0x0000000000007918 */ /* 0x010fe20000000000 */
.L_x_13:
[----:B------:R-:W4:Y:S01]  /*0c30*/  SHFL.IDX PT, R0, R57, RZ, 0x1f ;  /* 0x00001fff39007589 */ /* 0x000f2200000e0000 */
[----:B------:R-:W-:Y:S01]  /*0c40*/  ISETP.NE.OR P1, PT, RZ, UR18, !P1 ;  /* 0x00000012ff007c0c */ /* 0x000fe2000cf25670 */
        /* <DEDUP_REMOVED lines=12> */
[----:B------:R4:W3:Y:S01]  /*0d10*/  SYNCS.EXCH.64 URZ, [UR4+0xf0], UR6 ;  /* 0x0000f00604ff75b2 */ /* 0x0008e20008000100 */
[----:B------:R4:W1:Y:S01]  /*0d20*/  SYNCS.EXCH.64 URZ, [UR4+0xe8], UR6 ;  /* 0x0000e80604ff75b2 */ /* 0x0008620008000100 */
[----:B------:R4:W1:Y:S02]  /*0d30*/  SYNCS.EXCH.64 URZ, [UR4+0xf8], UR6 ;  /* 0x0000f80604ff75b2 */ /* 0x0008640008000100 */
[----:B----4-:R-:W-:Y:S01]  /*0d40*/  NOP ;  /* 0x0000000000007918 */ /* 0x010fe20000000000 */
.L_x_14:
[----:B------:R-:W-:Y:S01]  /*0d50*/  VOTEU.ALL UP0, P1 ;  /* 0x0000000000ff7886 */ /* 0x000fe20000800000 */
[----:B--23--:R-:W-:Y:S01]  /*0d60*/  UMOV UR4, 0x20 ;  /* 0x0000002000047882 */ /* 0x00cfe20000000000 */
[----:B------:R-:W2:Y:S01]  /*0d70*/  LDCU UR7, c[0x0][0x36c] ;  /* 0x00006d80ff0777ac */ /* 0x000ea20008000800 */
[----:B------:R-:W-:Y:S01]  /*0d80*/  NOP ;  /* 0x0000000000007918 */ /* 0x000fe20000000000 */
[----:B------:R-:W-:Y:S01]  /*0d90*/  LOP3.LUT R0, R70, 0x1f, RZ, 0xc0, !PT ;  /* 0x0000001f46007812 */ /* 0x000fe200078ec0ff */
[----:B------:R-:W-:Y:S01]  /*0da0*/  @!UP0 UMOV UR6, 0x400 ;  /* 0x0000040000068882 */ /* 0x000fe20000000000 */
[----:B------:R-:W-:-:S04]  /*0db0*/  @!UP0 UIADD3 UR4, UPT, UPT, -UR4, 0x100000, URZ ;  /* 0x0010000004048890 */ /* 0x000fc8000fffe1ff */
[----:B------:R-:W-:Y:S02]  /*0dc0*/  @!UP0 USHF.L.U32 UR5, UR4, 0xb, URZ ;  /* 0x0000000b04058899 */ /* 0x000fe400080006ff */
[----:B------:R-:W-:Y:S02]  /*0dd0*/  @!UP0 USHF.L.U32 UR4, UR4, 0x1, URZ ;  /* 0x0000000104048899 */ /* 0x000fe400080006ff */
[----:B------:R-:W-:Y:S01]  /*0de0*/  @!UP0 ULEA UR6, UR47, UR6, 0x18 ;  /* 0x000000062f068291 */ /* 0x000fe2000f8ec0ff */
[----:B------:R-:W-:Y:S01]  /*0df0*/  VOTEU.ALL UP0, P1 ;  /* 0x0000000000ff7886 */ /* 0x000fe20000800000 */
[----:B------:R-:W-:Y:S02]  /*0e00*/  UISETP.NE.AND UP4, UPT, UR18, URZ, UPT ;  /* 0x000000ff1200728c */ /* 0x000fe4000bf85270 */
[----:B--2---:R-:W-:Y:S01]  /*0e10*/  UISETP.EQ.U32.AND UP5, UPT, UR7, 0x1, UPT ;  /* 0x000000010700788c */ /* 0x004fe2000bfa2070 */
[----:B------:R-:W2:Y:S07]  /*0e20*/  FENCE.VIEW.ASYNC.S ;  /* 0x00000000000073c6 */ /* 0x000eae0000000000 */
[----:B--2---:R2:W3:Y:S01]  /*0e30*/  @!UP0 SYNCS.EXCH.64 URZ, [UR6+0x100], UR4 ;  /* 0x0001000406ff85b2 */ /* 0x0044e20008000100 */
[----:B------:R-:W-:Y:S05]  /*0e40*/  BRA.U !UP5, `(.L_x_15) ;  /* 0x000000010d087547 */ /* 0x000fea000b800000 */
[----:B-1-3--:R-:W-:Y:S01]  /*0e50*/  UCGABAR_ARV ;  /* 0x00000000000079c7 */ /* 0x00afe20008000000 */
[----:B------:R-:W-:Y:S05]  /*0e60*/  BRA `(.L_x_16) ;  /* 0x0000000000047947 */ /* 0x000fea0003800000 */
.L_x_15:
[----:B-1-3--:R-:W-:Y:S01]  /*0e70*/  NOP ;  /* 0x0000000000007918 */ /* 0x00afe20000000000 */
.L_x_16:
[----:B------:R-:W1:Y:S01]  /*0e80*/  S2UR UR21, SR_CTAID.X ;  /* 0x00000000001579c3 */ /* 0x000e620000002500 */
[----:B------:R-:W-:-:S05]  /*0e90*/  CS2R.32 R58, SR_CgaSize ;  /* 0x00000000003a7805 */ /* 0x000fca0000008a00 */
[----:B------:R-:W-:-:S05]  /*0ea0*/  IMAD R58, R58, -0xa0, RZ ;  /* 0xffffff603a3a7824 */ /* 0x000fca00078e02ff */
[----:B--2---:R-:W-:-:S14]  /*0eb0*/  R2UR UR5, R58 ;  /* 0x000000003a0572ca */ /* 0x004fdc00000e0000 */
[----:B------:R-:W2:Y:S01]  /*0ec0*/  LDCU UR5, c[0x0][UR5+0x2b0] ;  /* 0x00005600050577ac */ /* 0x000ea20008000800 */
[----:B------:R-:W-:-:S05]  /*0ed0*/  CS2R.32 R58, SR_CgaSize ;  /* 0x00000000003a7805 */ /* 0x000fca0000008a00 */
[----:B------:R-:W-:-:S05]  /*0ee0*/  IMAD R58, R58, -0xa0, RZ ;  /* 0xffffff603a3a7824 */ /* 0x000fca00078e02ff */
[----:B------:R-:W-:-:S14]  /*0ef0*/  R2UR UR4, R58 ;  /* 0x000000003a0472ca */ /* 0x000fdc00000e0000 */
[----:B------:R-:W3:Y:S01]  /*0f00*/  LDCU UR4, c[0x0][UR4+0x2b4] ;  /* 0x00005680040477ac */ /* 0x000ee20008000800 */
[----:B------:R-:W4:Y:S01]  /*0f10*/  S2UR UR7, SR_CTAID.Y ;  /* 0x00000000000779c3 */ /* 0x000f220000002600 */
[----:B------:R-:W-:-:S05]  /*0f20*/  CS2R.32 R58, SR_CgaSize ;  /* 0x00000000003a7805 */ /* 0x000fca0000008a00 */
[----:B------:R-:W-:-:S05]  /*0f30*/  IMAD R58, R58, -0xa0, RZ ;  /* 0xffffff603a3a7824 */ /* 0x000fca00078e02ff */
[----:B------:R-:W-:-:S14]  /*0f40*/  R2UR UR8, R58 ;  /* 0x000000003a0872ca */ /* 0x000fdc00000e0000 */
[----:B------:R-:W3:Y:S01]  /*0f50*/  LDCU UR8, c[0x0][UR8+0x2a0] ;  /* 0x00005400080877ac */ /* 0x000ee20008000800 */
[----:B------:R-:W-:Y:S01]  /*0f60*/  UISETP.GT.U32.AND UP0, UPT, UR68, 0xffff, UPT ;  /* 0x0000ffff4400788c */ /* 0x000fe2000bf04070 */
[----:B------:R-:W3:Y:S01]  /*0f70*/  LDCU UR19, c[0x0][0xb24] ;  /* 0x00016480ff1377ac */ /* 0x000ee20008000800 */
[----:B------:R-:W1:Y:S01]  /*0f80*/  S2UR UR36, SR_CTAID.Z ;  /* 0x00000000002479c3 */ /* 0x000e620000002700 */
[----:B------:R-:W-:-:S05]  /*0f90*/  CS2R.32 R58, SR_CgaSize ;  /* 0x00000000003a7805 */ /* 0x000fca0000008a00 */
[----:B------:R-:W-:-:S05]  /*0fa0*/  IMAD R58, R58, -0xa0, RZ ;  /* 0xffffff603a3a7824 */ /* 0x000fca00078e02ff */
[----:B------:R-:W-:-:S14]  /*0fb0*/  R2UR UR63, R58 ;  /* 0x000000003a3f72ca */ /* 0x000fdc00000e0000 */
[----:B------:R-:W3:Y:S01]  /*0fc0*/  LDCU UR63, c[0x0][UR63+0x2a4] ;  /* 0x000054803f3f77ac */ /* 0x000ee20008000800 */
[----:B------:R-:W-:Y:S01]  /*0fd0*/  USHF.L.U32 UR37, UR47, 0xa, URZ ;  /* 0x0000000a2f257899 */ /* 0x000fe200080006ff */
[----:B-1----:R-:W-:Y:S01]  /*0fe0*/  I2FP.F32.U32 R3, UR21 ;  /* 0x0000001500037c45 */ /* 0x002fe20008201000 */
[----:B------:R-:W-:Y:S01]  /*0ff0*/  UMOV UR28, 0x5 ;  /* 0x00000005001c7882 */ /* 0x000fe20000000000 */
[----:B------:R-:W1:Y:S03]  /*1000*/  LDCU UR42, c[0x0][0xb24] ;  /* 0x00016480ff2a77ac */ /* 0x000e660008000800 */
[----:B--2---:R-:W-:Y:S01]  /*1010*/  FMUL R3, R3, UR5 ;  /* 0x0000000503037c20 */ /* 0x004fe20008400000 */
[----:B------:R-:W-:Y:S01]  /*1020*/  USEL UR5, UR68, 0xffff, !UP0 ;  /* 0x0000ffff44057887 */ /* 0x000fe2000c000000 */
[----:B----4-:R-:W-:Y:S01]  /*1030*/  I2FP.F32.U32 R2, UR7 ;  /* 0x0000000700027c45 */ /* 0x010fe20008201000 */
[----:B------:R-:W2:Y:S03]  /*1040*/  LDCU UR23, c[0x0][0xb30] ;  /* 0x00016600ff1777ac */ /* 0x000ea60008000800 */
[----:B------:R-:W4:Y:S01]  /*1050*/  F2I.U32.TRUNC.NTZ R3, R3 ;  /* 0x0000000300037305 */ /* 0x000f22000020f000 */
[----:B---3--:R-:W-:Y:S01]  /*1060*/  FMUL R2, R2, UR4 ;  /* 0x0000000402027c20 */ /* 0x008fe20008400000 */
[----:B------:R-:W-:-:S02]  /*1070*/  ULOP3.LUT UR31, UR5, 0xffff, URZ, 0xc0, !UPT ;  /* 0x0000ffff051f7892 */ /* 0x000fc4000f8ec0ff */
[----:B------:R-:W-:Y:S01]  /*1080*/  UISETP.GE.AND UP2, UPT, UR19, 0x1, UPT ;  /* 0x000000011300788c */ /* 0x000fe2000bf46270 */
[----:B------:R-:W-:-:S03]  /*1090*/  UMOV UR20, UR7 ;  /* 0x0000000700147c82 */ /* 0x000fc60008000000 */
[----:B------:R-:W3:Y:S01]  /*10a0*/  F2I.U32.TRUNC.NTZ R2, R2 ;  /* 0x0000000200027305 */ /* 0x000ee2000020f000 */
[----:B------:R-:W-:Y:S01]  /*10b0*/  UMOV UR16, UR21 ;  /* 0x0000001500107c82 */ /* 0x000fe20008000000 */
[----:B----4-:R-:W-:Y:S02]  /*10c0*/  R2UR UR4, R3 ;  /* 0x00000000030472ca */ /* 0x010fe400000e0000 */
[----:B------:R-:W-:Y:S02]  /*10d0*/  PRMT R3, RZ, 0x7610, R3 ;  /* 0x00007610ff037816 */ /* 0x000fe40000000003 */
[----:B---3--:R-:W-:Y:S02]  /*10e0*/  R2UR UR6, R2 ;  /* 0x00000000020672ca */ /* 0x008fe400000e0000 */
[----:B------:R-:W-:-:S07]  /*10f0*/  PRMT R2, RZ, 0x7610, R2 ;  /* 0x00007610ff027816 */ /* 0x000fce0000000002 */
[----:B------:R-:W-:-:S04]  /*1100*/  UIADD3 UR5, UPT, UPT, -UR4, URZ, URZ ;  /* 0x000000ff04057290 */ /* 0x000fc8000fffe1ff */
[----:B------:R-:W-:Y:S02]  /*1110*/  UIMAD UR5, UR8, UR5, UR21 ;  /* 0x00000005080572a4 */ /* 0x000fe4000f8e0215 */
[----:B------:R-:W-:-:S04]  /*1120*/  UIADD3 UR4, UPT, UPT, -UR6, URZ, URZ ;  /* 0x000000ff06047290 */ /* 0x000fc8000fffe1ff */
[----:B------:R-:W-:Y:S01]  /*1130*/  IMAD.U32 R58, RZ, RZ, UR5 ;  /* 0x00000005ff3a7e24 */ /* 0x000fe2000f8e00ff */
[----:B------:R-:W-:Y:S01]  /*1140*/  UIMAD UR63, UR63, UR4, UR7 ;  /* 0x000000043f3f72a4 */ /* 0x000fe2000f8e0207 */
[----:B-12---:R-:W-:Y:S11]  /*1150*/  BRA.U UP4, `(.L_x_17) ;  /* 0x0000000104407547 */ /* 0x006ff6000b800000 */
[----:B------:R-:W-:-:S13]  /*1160*/  R2UR UR4, R58 ;  /* 0x000000003a0472ca */ /* 0x000fda00000e0000 */
[----:B------:R-:W-:Y:S02]  /*1170*/  UISETP.GT.U32.AND UP0, UPT, UR4, 0x1, UPT ;  /* 0x000000010400788c */ /* 0x000fe4000bf04070 */
[----:B------:R-:W-:Y:S02]  /*1180*/  ULOP3.LUT UR4, UR4, 0xfffffffe, URZ, 0xc0, !UPT ;  /* 0xfffffffe04047892 */ /* 0x000fe4000f8ec0ff */
[----:B------:R-:W-:Y:S02]  /*1190*/  UISETP.NE.AND UP1, UPT, UR63, URZ, UP0 ;  /* 0x000000ff3f00728c */ /* 0x000fe40008725270 */
[----:B------:R-:W-:Y:S02]  /*11a0*/  UISETP.NE.AND UP0, UPT, UR63, 0x1, UP0 ;  /* 0x000000013f00788c */ /* 0x000fe40008705270 */
[----:B------:R-:W-:Y:S02]  /*11b0*/  USEL UR7, URZ, 0x1, UP1 ;  /* 0x00000001ff077887 */ /* 0x000fe40008800000 */
[----:B------:R-:W-:-:S02]  /*11c0*/  USEL UR6, URZ, 0x4, UP0 ;  /* 0x00000004ff067887 */ /* 0x000fc40008000000 */
[----:B------:R-:W-:Y:S02]  /*11d0*/  USEL UR5, URZ, 0x2, UP1 ;  /* 0x00000002ff057887 */ /* 0x000fe40008800000 */
[----:B------:R-:W-:Y:S02]  /*11e0*/  ULEA UR4, UR63, UR4, 0x1 ;  /* 0x000000043f047291 */ /* 0x000fe4000f8e08ff */
[----:B------:R-:W-:Y:S02]  /*11f0*/  USEL UR8, URZ, 0x8, UP0 ;  /* 0x00000008ff087887 */ /* 0x000fe40008000000 */
[----:B------:R-:W-:-:S03]  /*1200*/  UIADD3 UR5, UPT, UPT, UR5, UR6, UR7 ;  /* 0x0000000605057290 */ /* 0x000fc6000fffe007 */
[----:B------:R-:W-:Y:S01]  /*1210*/  UMOV UR6, 0x3 ;  /* 0x0000000300067882 */ /* 0x000fe20000000000 */
[----:B------:R-:W-:Y:S02]  /*1220*/  UIADD3 UR5, UPT, UPT, UR5, UR8, URZ ;  /* 0x0000000805057290 */ /* 0x000fe4000fffe0ff */
[----:B------:R-:W-:-:S04]  /*1230*/  USHF.L.U32 UR4, UR6, UR4, URZ ;  /* 0x0000000406047299 */ /* 0x000fc800080006ff */
[----:B------:R-:W-:Y:S02]  /*1240*/  MOV R3, UR5 ;  /* 0x0000000500037c02 */ /* 0x000fe40008000f00 */
[----:B------:R-:W-:Y:S02]  /*1250*/  IMAD.U32 R2, RZ, RZ, UR4 ;  /* 0x00000004ff027e24 */ /* 0x000fe4000f8e00ff */
.L_x_17:
[----:B------:R-:W-:Y:S05]  /*1260*/  BRA.U !UP2, `(.L_x_18) ;  /* 0x000000010ad47547 */ /* 0x000fea000b800000 */
[----:B------:R-:W1:Y:S01]  /*1270*/  LDCU.128 UR24, c[0x0][0xb10] ;  /* 0x00016200ff1877ac */ /* 0x000e620008000c00 */
[----:B------:R-:W2:Y:S01]  /*1280*/  LDCU UR6, c[0x0][0x370] ;  /* 0x00006e00ff0677ac */ /* 0x000ea20008000800 */
[----:B------:R-:W3:Y:S01]  /*1290*/  LDCU UR5, c[0x0][0x374] ;  /* 0x00006e80ff0577ac */ /* 0x000ee20008000800 */
[----:B------:R-:W4:Y:S01]  /*12a0*/  LDCU UR22, c[0x0][0xb0c] ;  /* 0x00016180ff1677ac */ /* 0x000f220008000800 */
[----:B------:R-:W4:Y:S01]  /*12b0*/  LDCU UR4, c[0x0][0xb20] ;  /* 0x00016400ff0477ac */ /* 0x000f220008000800 */
[----:B------:R-:W4:Y:S01]  /*12c0*/  LDCU.64 UR8, c[0x0][0xb28] ;  /* 0x00016500ff0877ac */ /* 0x000f220008000a00 */
[----:B-1----:R-:W-:Y:S02]  /*12d0*/  UISETP.NE.AND UP0, UPT, UR26, 0x1, UPT ;  /* 0x000000011a00788c */ /* 0x002fe4000bf05270 */
[----:B---3--:R-:W-:Y:S02]  /*12e0*/  UIMAD.WIDE.U32 UR10, UR5, UR27, URZ ;  /* 0x0000001b050a72a5 */ /* 0x008fe4000f8e00ff */
[----:B--2---:R-:W-:-:S02]  /*12f0*/  UIMAD.WIDE.U32 UR12, UR6, UR24, URZ ;  /* 0x00000018060c72a5 */ /* 0x004fc4000f8e00ff */
[----:B----4-:R-:W-:Y:S02]  /*1300*/  UISETP.NE.AND UP1, UPT, UR22, 0x1, UPT ;  /* 0x000000011600788c */ /* 0x010fe4000bf25270 */
[----:B------:R-:W-:Y:S01]  /*1310*/  UISETP.NE.AND UP2, UPT, UR19, 0x1, UPT ;  /* 0x000000011300788c */ /* 0x000fe2000bf45270 */
[----:B------:R-:W-:Y:S02]  /*1320*/  UMOV UR10, UR11 ;  /* 0x0000000b000a7c82 */ /* 0x000fe40008000000 */
[----:B------:R-:W-:Y:S01]  /*1330*/  UMOV UR12, UR13 ;  /* 0x0000000d000c7c82 */ /* 0x000fe20008000000 */
[----:B------:R-:W-:Y:S02]  /*1340*/  @UP0 USHF.R.U32.HI UR5, URZ, UR4, UR10 ;  /* 0x00000004ff050299 */ /* 0x000fe4000801160a */
[----:B------:R-:W-:Y:S02]  /*1350*/  UIMAD.WIDE.U32 UR16, UR20, UR27, URZ ;  /* 0x0000001b141072a5 */ /* 0x000fe4000f8e00ff */
[----:B------:R-:W-:-:S02]  /*1360*/  UIMAD.WIDE.U32 UR10, UR5, UR8, URZ ;  /* 0x00000008050a72a5 */ /* 0x000fc4000f8e00ff */
[----:B------:R-:W-:Y:S02]  /*1370*/  @UP1 USHF.R.U32.HI UR6, URZ, UR25, UR12 ;  /* 0x00000019ff061299 */ /* 0x000fe4000801160c */
[----:B------:R-:W-:Y:S02]  /*1380*/  UIMAD.WIDE.U32 UR14, UR21, UR24, URZ ;  /* 0x00000018150e72a5 */ /* 0x000fe4000f8e00ff */
[----:B------:R-:W-:Y:S01]  /*1390*/  UIMAD.WIDE.U32 UR12, UR6, UR8, URZ ;  /* 0x00000008060c72a5 */ /* 0x000fe2000f8e00ff */
[----:B------:R-:W-:Y:S01]  /*13a0*/  UMOV UR16, UR17 ;  /* 0x0000001100107c82 */ /* 0x000fe20008000000 */
[----:B------:R-:W-:Y:S01]  /*13b0*/  UMOV UR10, UR11 ;  /* 0x0000000b000a7c82 */ /* 0x000fe20008000000 */
[----:B------:R-:W-:Y:S02]  /*13c0*/  USHF.R.U32.HI UR16, URZ, UR4, UR16 ;  /* 0x00000004ff107299 */ /* 0x000fe40008011610 */
[----:B------:R-:W-:Y:S02]  /*13d0*/  @UP2 USHF.R.U32.HI UR5, URZ, UR9, UR10 ;  /* 0x00000009ff052299 */ /* 0x000fe4000801160a */
[----:B------:R-:W-:Y:S01]  /*13e0*/  UMOV UR7, UR13 ;  /* 0x0000000d00077c82 */ /* 0x000fe20008000000 */
[----:B------:R-:W-:Y:S01]  /*13f0*/  UMOV UR14, UR15 ;  /* 0x0000000f000e7c82 */ /* 0x000fe20008000000 */
[----:B------:R-:W-:-:S02]  /*1400*/  @UP2 USHF.R.U32.HI UR6, URZ, UR9, UR7 ;  /* 0x00000009ff062299 */ /* 0x000fc40008011607 */
[----:B------:R-:W-:Y:S02]  /*1410*/  USHF.R.U32.HI UR14, URZ, UR25, UR14 ;  /* 0x00000019ff0e7299 */ /* 0x000fe4000801160e */
[----:B------:R-:W-:Y:S02]  /*1420*/  USEL UR4, UR20, UR16, !UP0 ;  /* 0x0000001014047287 */ /* 0x000fe4000c000000 */
[----:B------:R-:W-:Y:S02]  /*1430*/  UIMAD UR7, UR5, UR19, URZ ;  /* 0x00000013050772a4 */ /* 0x000fe4000f8e02ff */
[----:B------:R-:W-:Y:S02]  /*1440*/  USEL UR5, UR21, UR14, !UP1 ;  /* 0x0000000e15057287 */ /* 0x000fe4000c800000 */
[----:B------:R-:W-:Y:S02]  /*1450*/  UIMAD UR12, UR6, UR19, URZ ;  /* 0x00000013060c72a4 */ /* 0x000fe4000f8e02ff */
[----:B------:R-:W-:-:S02]  /*1460*/  UISETP.GE.AND UP0, UPT, UR4, UR7, UPT ;  /* 0x000000070400728c */ /* 0x000fc4000bf06270 */
[----:B------:R-:W-:Y:S02]  /*1470*/  UIMAD.WIDE.U32 UR10, UR4, UR8, URZ ;  /* 0x00000008040a72a5 */ /* 0x000fe4000f8e00ff */
[----:B------:R-:W-:Y:S02]  /*1480*/  UISETP.GE.OR UP0, UPT, UR5, UR12, UP0 ;  /* 0x0000000c0500728c */ /* 0x000fe40008706670 */
[----:B------:R-:W-:Y:S02]  /*1490*/  UIMAD.WIDE.U32 UR12, UR5, UR8, URZ ;  /* 0x00000008050c72a5 */ /* 0x000fe4000f8e00ff */
[----:B------:R-:W-:Y:S01]  /*14a0*/  UIADD3 UR10, UPT, UPT, -UR4, URZ, URZ ;  /* 0x000000ff040a7290 */ /* 0x000fe2000fffe1ff */
[----:B------:R-:W-:Y:S01]  /*14b0*/  UMOV UR8, UR11 ;  /* 0x0000000b00087c82 */ /* 0x000fe20008000000 */
[----:B------:R-:W-:Y:S02]  /*14c0*/  UIADD3 UR16, UPT, UPT, -UR5, URZ, URZ ;  /* 0x000000ff05107290 */ /* 0x000fe4000fffe1ff */
[----:B------:R-:W-:-:S03]  /*14d0*/  USHF.R.U32.HI UR8, URZ, UR9, UR8 ;  /* 0x00000009ff087299 */ /* 0x000fc60008011608 */
[----:B------:R-:W-:Y:S01]  /*14e0*/  @!UP0 UMOV UR7, UR13 ;  /* 0x0000000d00078c82 */ /* 0x000fe20008000000 */
[----:B------:R-:W-:Y:S02]  /*14f0*/  UIMAD UR20, UR26, UR10, UR20 ;  /* 0x0000000a1a1472a4 */ /* 0x000fe4000f8e0214 */
[----:B------:R-:W-:Y:S02]  /*1500*/  USEL UR8, UR4, UR8, !UP2 ;  /* 0x0000000804087287 */ /* 0x000fe4000d000000 */
[----:B------:R-:W-:Y:S02]  /*1510*/  @!UP0 USHF.R.U32.HI UR7, URZ, UR9, UR7 ;  /* 0x00000009ff078299 */ /* 0x000fe40008011607 */
[----:B------:R-:W-:Y:S02]  /*1520*/  UIADD3 UR9, UPT, UPT, -UR8, URZ, URZ ;  /* 0x000000ff08097290 */ /* 0x000fe4000fffe1ff */
[----:B------:R-:W-:Y:S02]  /*1530*/  @!UP0 USEL UR7, UR5, UR7, !UP2 ;  /* 0x0000000705078287 */ /* 0x000fe4000d000000 */
[----:B------:R-:W-:-:S02]  /*1540*/  UIMAD UR9, UR19, UR9, UR4 ;  /* 0x00000009130972a4 */ /* 0x000fc4000f8e0204 */
[----:B------:R-:W-:Y:S02]  /*1550*/  @!UP0 UIADD3 UR8, UPT, UPT, UR8, -UR7, URZ ;  /* 0x8000000708088290 */ /* 0x000fe4000fffe0ff */
[----:B------:R-:W-:Y:S02]  /*1560*/  @!UP0 UIMAD UR6, UR9, UR6, UR7 ;  /* 0x00000006090682a4 */ /* 0x000fe4000f8e0207 */
[----:B------:R-:W-:Y:S02]  /*1570*/  @!UP0 UIMAD UR4, UR8, UR19, UR5 ;  /* 0x00000013080482a4 */ /* 0x000fe4000f8e0205 */
[----:B------:R-:W-:Y:S02]  /*1580*/  UIMAD UR16, UR22, UR16, UR21 ;  /* 0x00000010161072a4 */ /* 0x000fe4000f8e0215 */
[----:B------:R-:W-:Y:S01]  /*1590*/  UIMAD UR20, UR4, UR26, UR20 ;  /* 0x0000001a041472a4 */ /* 0x000fe2000f8e0214 */
[----:B------:R-:W-:Y:S02]  /*15a0*/  @!UP0 UMOV UR5, UR6 ;  /* 0x0000000600058c82 */ /* 0x000fe40008000000 */
[----:B------:R-:W-:-:S12]  /*15b0*/  UIMAD UR16, UR5, UR22, UR16 ;  /* 0x00000016051072a4 */ /* 0x000fd8000f8e0210 */
.L_x_18:
[----:B------:R-:W-:Y:S02]  /*15c0*/  UISETP.NE.AND UP1, UPT, UR23, 0x1, UPT ;  /* 0x000000011700788c */ /* 0x000fe4000bf25270 */
[----:B------:R-:W-:Y:S02]  /*15d0*/  UISETP.NE.AND UP0, UPT, UR18, 0x2, UPT ;  /* 0x000000021200788c */ /* 0x000fe4000bf05270 */
[----:B------:R-:W-:Y:S02]  /*15e0*/  ULOP3.LUT UR37, UR37, 0x800, URZ, 0xc0, !UPT ;  /* 0x0000080025257892 */ /* 0x000fe4000f8ec0ff */
[----:B------:R-:W-:-:S03]  /*15f0*/  USHF.L.U32 UR31, UR28, UR31, URZ ;  /* 0x0000001f1c1f7299 */ /* 0x000fc600080006ff */
[----:B------:R-:W-:Y:S09]  /*1600*/  BRA.U UP1, `(.L_x_19) ;  /* 0x0000000101447547 */ /* 0x000ff2000b800000 */
[----:B------:R-:W1:Y:S01]  /*1610*/  LDCU.128 UR8, c[0x0][0xb10] ;  /* 0x00016200ff0877ac */ /* 0x000e620008000c00 */
[----:B------:R-:W2:Y:S01]  /*1620*/  LDCU UR12, c[0x0][0xb0c] ;  /* 0x00016180ff0c77ac */ /* 0x000ea20008000800 */
[----:B------:R-:W3:Y:S01]  /*1630*/  LDCU UR13, c[0x0][0xb20] ;  /* 0x00016400ff0d77ac */ /* 0x000ee20008000800 */
[----:B-1----:R-:W-:Y:S02]  /*1640*/  UIMAD.WIDE.U32 UR6, UR16, UR8, URZ ;  /* 0x00000008100672a5 */ /* 0x002fe4000f8e00ff */
[----:B------:R-:W-:Y:S02]  /*1650*/  UIMAD.WIDE.U32 UR4, UR20, UR11, URZ ;  /* 0x0000000b140472a5 */ /* 0x000fe4000f8e00ff */
[----:B--2---:R-:W-:Y:S02]  /*1660*/  UISETP.NE.AND UP2, UPT, UR12, 0x1, UPT ;  /* 0x000000010c00788c */ /* 0x004fe4000bf45270 */
[----:B------:R-:W-:Y:S01]  /*1670*/  UISETP.NE.AND UP1, UPT, UR10, 0x1, UPT ;  /* 0x000000010a00788c */ /* 0x000fe2000bf25270 */
[----:B------:R-:W-:-:S02]  /*1680*/  UMOV UR6, UR7 ;  /* 0x0000000700067c82 */ /* 0x000fc40008000000 */
[----:B------:R-:W-:Y:S01]  /*1690*/  UMOV UR4, UR5 ;  /* 0x0000000500047c82 */ /* 0x000fe20008000000 */
[----:B------:R-:W-:Y:S02]  /*16a0*/  USHF.R.U32.HI UR6, URZ, UR9, UR6 ;  /* 0x00000009ff067299 */ /* 0x000fe40008011606 */
[----:B---3--:R-:W-:Y:S02]  /*16b0*/  USHF.R.U32.HI UR4, URZ, UR13, UR4 ;  /* 0x0000000dff047299 */ /* 0x008fe40008011604 */
[----:B------:R-:W-:Y:S02]  /*16c0*/  USEL UR5, UR16, UR6, !UP2 ;  /* 0x0000000610057287 */ /* 0x000fe4000d000000 */
[----:B------:R-:W-:-:S04]  /*16d0*/  USEL UR4, UR20, UR4, !UP1 ;  /* 0x0000000414047287 */ /* 0x000fc8000c800000 */
[----:B------:R-:W-:Y:S02]  /*16e0*/  UIADD3 UR6, UPT, UPT, -UR4, UR5, URZ ;  /* 0x0000000504067290 */ /* 0x000fe4000fffe1ff */
[----:B------:R-:W-:Y:S02]  /*16f0*/  UIADD3 UR4, UPT, UPT, UR4, -UR5, URZ ;  /* 0x8000000504047290 */ /* 0x000fe4000fffe0ff */
[----:B------:R-:W-:Y:S02]  /*1700*/  UIMAD UR20, UR6, UR10, UR20 ;  /* 0x0000000a061472a4 */ /* 0x000fe4000f8e0214 */
[----:B------:R-:W-:-:S12]  /*1710*/  UIMAD UR16, UR4, UR12, UR16 ;  /* 0x0000000c041072a4 */ /* 0x000fd8000f8e0210 */
.L_x_19:
[----:B------:R-:W-:Y:S05]  /*1720*/  BRA.U !UP5, `(.L_x_20) ;  /* 0x000000010d0c7547 */ /* 0x000fea000b800000 */
[----:B------:R-:W-:Y:S01]  /*1730*/  UCGABAR_WAIT ;  /* 0x0000000000007dc7 */ /* 0x000fe20008000000 */
[----:B------:R-:W-:Y:S01]  /*1740*/  CCTL.IVALL ;  /* 0x00000000ff00798f */ /* 0x000fe20002000000 */
[----:B------:R-:W-:Y:S05]  /*1750*/  BRA `(.L_x_21) ;  /* 0x0000000000047947 */ /* 0x000fea0003800000 */
.L_x_20:
[----:B------:R-:W-:Y:S06]  /*1760*/  BAR.SYNC.DEFER_BLOCKING 0x0 ;  /* 0x0000000000007b1d */ /* 0x000fec0000010000 */
.L_x_21:
[----:B------:R-:W-:Y:S05]  /*1770*/  BRA.U UP0, `(.L_x_22) ;  /* 0x0000001500587547 */ /* 0x000fea000b800000 */
[----:B------:R-:W1:Y:S01]  /*1780*/  LDCU UR6, c[0x0][0x38c] ;  /* 0x00007180ff0677ac */ /* 0x000e620008000800 */
[----:B------:R-:W-:Y:S01]  /*1790*/  PLOP3.LUT P2, PT, PT, PT, UP3, 0x80, 0x8 ;  /* 0x000000000008781c */ /* 0x000fe20003f4f038 */
[----:B------:R-:W-:Y:S01]  /*17a0*/  IMAD.MOV.U32 R12, RZ, RZ, 0x1 ;  /* 0x00000001ff0c7424 */ /* 0x000fe200078e00ff */
[----:B------:R-:W-:Y:S01]  /*17b0*/  ISETP.NE.AND P3, PT, R0, RZ, P4 ;  /* 0x000000ff0000720c */ /* 0x000fe20002765270 */
[----:B------:R-:W-:Y:S01]  /*17c0*/  USHF.L.U32 UR7, UR21, 0x7, URZ ;  /* 0x0000000715077899 */ /* 0x000fe200080006ff */
[----:B------:R-:W-:Y:S01]  /*17d0*/  PLOP3.LUT P2, PT, P2, PT, PT, 0x8, 0x80 ;  /* 0x000000000080781c */ /* 0x000fe2000174e170 */
[----:B------:R-:W-:Y:S01]  /*17e0*/  USHF.L.U32 UR55, UR21, 0x5, URZ ;  /* 0x0000000515377899 */ /* 0x000fe200080006ff */
[----:B------:R-:W-:Y:S01]  /*17f0*/  CS2R R10, SRZ ;  /* 0x00000000000a7805 */ /* 0x000fe2000001ff00 */
[----:B------:R-:W-:Y:S01]  /*1800*/  UISETP.NE.AND UP1, UPT, UR18, URZ, UPT ;  /* 0x000000ff1200728c */ /* 0x000fe2000bf25270 */
[----:B------:R-:W-:Y:S01]  /*1810*/  IMAD.MOV.U32 R9, RZ, RZ, RZ ;  /* 0x000000ffff097224 */ /* 0x000fe200078e00ff */
[----:B------:R-:W2:Y:S01]  /*1820*/  LDCU UR49, c[0x0][0x370] ;  /* 0x00006e00ff3177ac */ /* 0x000ea20008000800 */
[----:B------:R-:W-:Y:S01]  /*1830*/  IMAD.MOV.U32 R8, RZ, RZ, 0x1 ;  /* 0x00000001ff087424 */ /* 0x000fe200078e00ff */
[----:B------:R-:W3:Y:S01]  /*1840*/  LDCU.64 UR44, c[0x0][0x348] ;  /* 0x00006900ff2c77ac */ /* 0x000ee20008000a00 */
[----:B-1----:R-:W-:-:S02]  /*1850*/  UIADD3 UR5, UPT, UPT, UR6, 0x3f, URZ ;  /* 0x0000003f06057890 */ /* 0x002fc4000fffe0ff */
[----:B------:R-:W-:Y:S02]  /*1860*/  UIADD3 UR56, UPT, UPT, UR6, 0x7e, URZ ;  /* 0x0000007e06387890 */ /* 0x000fe4000fffe0ff */
[----:B------:R-:W-:Y:S01]  /*1870*/  USHF.R.S32.HI UR4, URZ, 0x1f, UR5 ;  /* 0x0000001fff047899 */ /* 0x000fe20008011405 */
[----:B------:R-:W1:Y:S03]  /*1880*/  LDCU UR48, c[0x0][0x374] ;  /* 0x00006e80ff3077ac */ /* 0x000e660008000800 */
[----:B------:R-:W-:Y:S02]  /*1890*/  ULEA.HI UR4, UR4, UR5, URZ, 0x6 ;  /* 0x0000000504047291 */ /* 0x000fe4000f8f30ff */
[----:B------:R-:W-:Y:S02]  /*18a0*/  UIADD3 UR5, UPT, UPT, UR6, -0x1, URZ ;  /* 0xffffffff06057890 */ /* 0x000fe4000fffe0ff */
[----:B------:R-:W-:-:S02]  /*18b0*/  USHF.R.S32.HI UR51, URZ, 0x6, UR4 ;  /* 0x00000006ff337899 */ /* 0x000fc40008011404 */
[----:B------:R-:W-:Y:S02]  /*18c0*/  UISETP.GE.U32.AND UP2, UPT, UR5, -0x7f, UPT ;  /* 0xffffff810500788c */ /* 0x000fe4000bf46070 */
[----:B------:R-:W-:Y:S02]  /*18d0*/  UISETP.LT.U32.AND UP0, UPT, UR51, 0x3, UPT ;  /* 0x000000033300788c */ /* 0x000fe4000bf01070 */
[----:B------:R-:W-:Y:S02]  /*18e0*/  ULOP3.LUT UR5, UR7, 0x80, URZ, 0xc0, !UPT ;  /* 0x0000008007057892 */ /* 0x000fe4000f8ec0ff */
[----:B------:R-:W-:Y:S02]  /*18f0*/  USEL UR50, UR51, 0x3, UP0 ;  /* 0x0000000333327887 */ /* 0x000fe40008000000 */
[----:B------:R-:W-:Y:S02]  /*1900*/  ULOP3.LUT UR55, UR55, 0x20, URZ, 0xc0, !UPT ;  /* 0x0000002037377892 */ /* 0x000fe4000f8ec0ff */
[----:B------:R-:W-:-:S02]  /*1910*/  UIADD3 UR4, UPT, UPT, UR50, -0x1, URZ ;  /* 0xffffffff32047890 */ /* 0x000fc4000fffe0ff */
[----:B------:R-:W-:Y:S02]  /*1920*/  @UP2 UIADD3 UR4, UPT, UPT, UR50, URZ, URZ ;  /* 0x000000ff32042290 */ /* 0x000fe4000fffe0ff */
[----:B------:R-:W-:Y:S02]  /*1930*/  USEL UR38, UR40, 0x2, UP1 ;  /* 0x0000000228267887 */ /* 0x000fe40008800000 */
[----:B------:R-:W-:Y:S02]  /*1940*/  ULEA.HI UR53, UR37, UR5, URZ, 0x1b ;  /* 0x0000000525357291 */ /* 0x000fe4000f8fd8ff */
[----:B------:R-:W-:Y:S02]  /*1950*/  UIADD3 UR54, UPT, UPT, UR51, -UR50, URZ ;  /* 0x8000003233367290 */ /* 0x000fe4000fffe0ff */
[----:B------:R-:W-:Y:S02]  /*1960*/  UIADD3 UR39, UPT, UPT, UR4, 0x1, URZ ;  /* 0x0000000104277890 */ /* 0x000fe4000fffe0ff */
[----:B------:R-:W-:Y:S01]  /*1970*/  UIADD3 UR52, UPT, UPT, -UR4, URZ, URZ ;  /* 0x000000ff04347290 */ /* 0x000fe2000fffe1ff */
[----:B-123--:R-:W-:-:S11]  /*1980*/  UMOV UR29, URZ ;  /* 0x000000ff001d7c82 */ /* 0x00efd60008000000 */
.L_x_46:
[----:B------:R-:W-:Y:S01]  /*1990*/  UISETP.NE.AND UP0, UPT, UR47, URZ, UPT ;  /* 0x000000ff2f00728c */ /* 0x000fe2000bf05270 */
[----:B-1----:R-:W1:Y:S08]  /*19a0*/  S2UR UR47, SR_CgaCtaId ;  /* 0x00000000002f79c3 */ /* 0x002e700000008800 */
[----:B---3--:R-:W-:Y:S05]  /*19b0*/  BRA.U UP0, `(.L_x_23) ;  /* 0x0000000100347547 */ /* 0x008fea000b800000 */
[----:B------:R-:W2:Y:S01]  /*19c0*/  S2R R0, SR_CgaCtaId ;  /* 0x0000000000007919 */ /* 0x000ea20000008800 */
[----:B------:R-:W-:Y:S02]  /*19d0*/  MOV R3, 0x400 ;  /* 0x0000040000037802 */ /* 0x000fe40000000f00 */
[----:B------:R-:W-:Y:S02]  /*19e0*/  SHF.L.U32 R2, R8, 0x1f, RZ ;  /* 0x0000001f08027819 */ /* 0x000fe400000006ff */
[----:B--2---:R-:W-:-:S05]  /*19f0*/  LEA R0, R0, R3, 0x18 ;  /* 0x0000000300007211 */ /* 0x004fca00078ec0ff */
[----:B------:R-:W-:-:S04]  /*1a00*/  IMAD R3, R9, 0x8, R0 ;  /* 0x0000000809037824 */ /* 0x000fc800078e0200 */
[----:B------:R-:W2:Y:S02]  /*1a10*/  SYNCS.PHASECHK.TRANS64.TRYWAIT P0, [R3+URZ+0xf0], R2 ;  /* 0x0000f002030075a7 */ /* 0x000ea400080011ff */
[----:B--2---:R-:W-:Y:S05]  /*1a20*/  @!P0 BRA `(.L_x_24) ;  /* 0x0000007400d88947 */ /* 0x004fea0003800000 */
.L_x_152:
[----:B------:R-:W-:Y:S01]  /*1a30*/  VIADD R9, R9, 0x1 ;  /* 0x0000000109097836 */ /* 0x000fe20000000000 */
[----:B------:R2:W-:Y:S04]  /*1a40*/  SYNCS.ARRIVE.TRANS64.A1T0 RZ, [R3+URZ+0xe0], RZ ;  /* 0x0000e0ff03ff79a7 */ /* 0x0005e800081000ff */
[----:B------:R-:W-:-:S04]  /*1a50*/  ISETP.NE.AND P0, PT, R9, 0x2, PT ;  /* 0x000000020900780c */ /* 0x000fc80003f05270 */
[----:B------:R-:W-:Y:S02]  /*1a60*/  SEL R9, R9, RZ, P0 ;  /* 0x000000ff09097207 */ /* 0x000fe40000000000 */
[----:B--2---:R-:W-:-:S04]  /*1a70*/  SEL R3, RZ, 0x1, P0 ;  /* 0x00000001ff037807 */ /* 0x004fc80000000000 */
[----:B------:R-:W-:Y:S02]  /*1a80*/  LOP3.LUT R8, R8, R3, RZ, 0x3c, !PT ;  /* 0x0000000308087212 */ /* 0x000fe400078e3cff */
.L_x_23:
[----:B------:R-:W-:Y:S01]  /*1a90*/  UMOV UR21, 0x400 ;  /* 0x0000040000157882 */ /* 0x000fe20000000000 */
[----:B------:R-:W-:Y:S01]  /*1aa0*/  SHF.L.U32 R0, R12, 0x1f, RZ ;  /* 0x0000001f0c007819 */ /* 0x000fe200000006ff */
[----:B-1----:R-:W-:Y:S02]  /*1ab0*/  ULEA UR21, UR47, UR21, 0x18 ;  /* 0x000000152f157291 */ /* 0x002fe4000f8ec0ff */
[----:B------:R-:W-:Y:S02]  /*1ac0*/  UISETP.GE.U32.AND UP0, UPT, UR56, 0x7f, UPT ;  /* 0x0000007f3800788c */ /* 0x000fe4000bf06070 */
[----:B------:R-:W-:Y:S02]  /*1ad0*/  ULEA UR4, UR29, UR21, 0x3 ;  /* 0x000000151d047291 */ /* 0x000fe4000f8e18ff */
[----:B------:R-:W-:Y:S01]  /*1ae0*/  ULEA UR19, UR20, UR55, 0x6 ;  /* 0x0000003714137291 */ /* 0x000fe2000f8e30ff */
[----:B------:R-:W-:-:S06]  /*1af0*/  UMOV UR13, URZ ;  /* 0x000000ff000d7c82 */ /* 0x000fcc0008000000 */
[----:B------:R1:W2:Y:S01]  /*1b00*/  SYNCS.PHASECHK.TRANS64.TRYWAIT P1, [UR4+0x18], R0 ;  /* 0x00001800ff0075a7 */ /* 0x0002a20008021104 */
[----:B------:R-:W-:-:S04]  /*1b10*/  ULEA.HI UR4, UR16, UR16, URZ, 0x1 ;  /* 0x0000001010047291 */ /* 0x000fc8000f8f08ff */
[----:B------:R-:W-:-:S04]  /*1b20*/  USHF.L.U32 UR4, UR4, 0x7, URZ ;  /* 0x0000000704047899 */ /* 0x000fc800080006ff */
[----:B------:R-:W-:-:S04]  /*1b30*/  ULOP3.LUT UR35, UR4, 0xffffff00, URZ, 0xc0, !UPT ;  /* 0xffffff0004237892 */ /* 0x000fc8000f8ec0ff */
[----:B------:R-:W-:Y:S01]  /*1b40*/  UIADD3 UR35, UPT, UPT, UR53, UR35, URZ ;  /* 0x0000002335237290 */ /* 0x000fe2000fffe0ff */
[----:B------:R-:W-:Y:S11]  /*1b50*/  BRA.U !UP0, `(.L_x_25) ;  /* 0x0000000508107547 */ /* 0x000ff6000b800000 */
[----:B------:R-:W-:Y:S01]  /*1b60*/  UMOV UR30, UR52 ;  /* 0x00000034001e7c82 */ /* 0x000fe20008000000 */
[----:B------:R-:W-:Y:S01]  /*1b70*/  UMOV UR6, UR29 ;  /* 0x0000001d00067c82 */ /* 0x000fe20008000000 */
[----:B------:R-:W-:-:S05]  /*1b80*/  UMOV UR26, 0x20 ;  /* 0x00000020001a7882 */ /* 0x000fca0000000000 */
.L_x_33:
[----:B------:R-:W-:Y:S01]  /*1b90*/  ULEA UR5, UR6, UR21, 0x3 ;  /* 0x0000001506057291 */ /* 0x000fe2000f8e18ff */
[----:B--2---:R-:W-:Y:S01]  /*1ba0*/  @P4 MOV R2, 0x14000 ;  /* 0x0001400000024802 */ /* 0x004fe20000000f00 */
[----:B--23--:R-:W-:Y:S10]  /*1bb0*/  @P1 BRA `(.L_x_26) ;  /* 0x00000000000c1947 */ /* 0x00cff40003800000 */
[----:B------:R-:W-:-:S04]  /*1bc0*/  SHF.L.U32 R3, R12, 0x1f, RZ ;  /* 0x0000001f0c037819 */ /* 0x000fc800000006ff */
[----:B------:R-:W2:Y:S02]  /*1bd0*/  SYNCS.PHASECHK.TRANS64.TRYWAIT P0, [UR5+0x18], R3 ;  /* 0x00001803ff0075a7 */ /* 0x000ea40008001105 */
[----:B--2---:R-:W-:Y:S05]  /*1be0*/  @!P0 BRA `(.L_x_27) ;  /* 0x00000074007c8947 */ /* 0x004fea0003800000 */
.L_x_26:
[----:B------:R2:W-:Y:S01]  /*1bf0*/  @P4 SYNCS.ARRIVE.TRANS64 RZ, [UR5], R2 ;  /* 0x00000002ffff49a7 */ /* 0x0005e20008000005 */
[----:B------:R-:W-:Y:S02]  /*1c00*/  ULOP3.LUT UR4, UR38, 0x2, URZ, 0xfc, !UPT ;  /* 0x0000000226047892 */ /* 0x000fe4000f8efcff */
[----:B------:R-:W-:Y:S02]  /*1c10*/  UIADD3 UR30, UPT, UPT, UR30, 0x1, URZ ;  /* 0x000000011e1e7890 */ /* 0x000fe4000fffe0ff */
[----:B------:R-:W-:Y:S02]  /*1c20*/  UISETP.NE.AND UP0, UPT, UR4, 0x2, UPT ;  /* 0x000000020400788c */ /* 0x000fe4000bf05270 */
[----:B------:R-:W-:-:S07]  /*1c30*/  UISETP.NE.AND UP2, UPT, UR30, 0x1, UPT ;  /* 0x000000011e00788c */ /* 0x000fce000bf45270 */
[----:B------:R-:W-:Y:S05]  /*1c40*/  BRA.U UP0, `(.L_x_28) ;  /* 0x0000000100047547 */ /* 0x000fea000b800000 */
[----:B------:R-:W-:Y:S05]  /*1c50*/  BPT.TRAP 0x1 ;  /* 0x000000040000795c */ /* 0x000fea0000300000 */
.L_x_28:
[----:B------:R-:W-:Y:S04]  /*1c60*/  BSSY.RECONVERGENT B0, `(.L_x_29) ;  /* 0x0000003000007945 */ /* 0x000fe80003800200 */
[----:B------:R-:W-:Y:S05]  /*1c70*/  @!P3 BRA `(.L_x_30) ;  /* 0x000000000004b947 */ /* 0x000fea0003800000 */
[----:B------:R-:W-:Y:S05]  /*1c80*/  BPT.TRAP 0x1 ;  /* 0x000000040000795c */ /* 0x000fea0000300000 */
.L_x_30:
[----:B------:R-:W-:Y:S05]  /*1c90*/  BSYNC.RECONVERGENT B0 ;  /* 0x0000000000007941 */ /* 0x000fea0003800200 */
.L_x_29:
[----:B------:R-:W-:Y:S01]  /*1ca0*/  UIADD3 UR4, UPT, UPT, UR6, 0x1, URZ ;  /* 0x0000000106047890 */ /* 0x000fe2000fffe0ff */
[----:B------:R-:W-:Y:S01]  /*1cb0*/  BSSY.RECONVERGENT B0, `(.L_x_31) ;  /* 0x000002a000007945 */ /* 0x000fe20003800200 */
[----:B------:R-:W-:Y:S02]  /*1cc0*/  ELECT P0, URZ, PT ;  /* 0x0000000000ff782f */ /* 0x000fe40003800000 */
[----:B------:R-:W-:-:S04]  /*1cd0*/  UISETP.NE.AND UP0, UPT, UR4, 0x3, UPT ;  /* 0x000000030400788c */ /* 0x000fc8000bf05270 */
[----:B------:R-:W-:Y:S02]  /*1ce0*/  USEL UR7, URZ, 0x1, UP0 ;  /* 0x00000001ff077887 */ /* 0x000fe40008000000 */
[----:B------:R-:W-:-:S04]  /*1cf0*/  USEL UR29, UR4, URZ, UP0 ;  /* 0x000000ff041d7287 */ /* 0x000fc80008000000 */
[----:B------:R-:W-:Y:S01]  /*1d00*/  ULEA UR4, UR29, UR21, 0x3 ;  /* 0x000000151d047291 */ /* 0x000fe2000f8e18ff */
[----:B------:R-:W-:-:S04]  /*1d10*/  LOP3.LUT R12, R12, UR7, RZ, 0x3c, !PT ;  /* 0x000000070c0c7c12 */ /* 0x000fc8000f8e3cff */
[----:B-1----:R-:W-:-:S04]  /*1d20*/  SHF.L.U32 R0, R12, 0x1f, RZ ;  /* 0x0000001f0c007819 */ /* 0x002fc800000006ff */
[----:B------:R1:W3:Y:S01]  /*1d30*/  SYNCS.PHASECHK.TRANS64.TRYWAIT P1, [UR4+0x18], R0 ;  /* 0x00001800ff0075a7 */ /* 0x0002e20008021104 */
[----:B------:R-:W-:Y:S05]  /*1d40*/  @!P0 BRA `(.L_x_32) ;  /* 0x0000000000808947 */ /* 0x000fea0003800000 */
[----:B------:R-:W-:Y:S02]  /*1d50*/  USHF.L.U32 UR4, UR6, 0xd, URZ ;  /* 0x0000000d06047899 */ /* 0x000fe400080006ff */
[----:B------:R-:W-:Y:S02]  /*1d60*/  UIADD3 UR22, UP1, UPT, UR44, 0x80, URZ ;  /* 0x000000802c167890 */ /* 0x000fe4000ff3e0ff */
[----:B------:R-:W-:Y:S02]  /*1d70*/  ULOP3.LUT UR24, UR4, UR37, URZ, 0xfc, !UPT ;  /* 0x0000002504187292 */ /* 0x000fe4000f8efcff */
[----:B------:R-:W-:Y:S02]  /*1d80*/  UIADD3 UR14, UP0, UPT, UR44, 0x180, URZ ;  /* 0x000001802c0e7890 */ /* 0x000fe4000ff1e0ff */
[----:B------:R-:W-:Y:S02]  /*1d90*/  ULEA UR24, UR24, UR21, 0x2 ;  /* 0x0000001518187291 */ /* 0x000fe4000f8e10ff */
[----:B------:R-:W-:-:S02]  /*1da0*/  UIADD3 UR4, UPT, UPT, UR21, UR4, URZ ;  /* 0x0000000415047290 */ /* 0x000fc4000fffe0ff */
[----:B------:R-:W-:Y:S02]  /*1db0*/  UIADD3 UR34, UPT, UPT, UR26, -0x20, URZ ;  /* 0xffffffe01a227890 */ /* 0x000fe4000fffe0ff */
[----:B------:R-:W-:Y:S02]  /*1dc0*/  ULOP3.LUT UR33, UR5, 0xfefffff8, URZ, 0xc0, !UPT ;  /* 0xfefffff805217892 */ /* 0x000fe4000f8ec0ff */
[----:B------:R-:W-:Y:S02]  /*1dd0*/  UIADD3.X UR23, UPT, UPT, URZ, UR45, URZ, UP1, !UPT ;  /* 0x0000002dff177290 */ /* 0x000fe40008ffe4ff */
[----:B------:R-:W-:Y:S02]  /*1de0*/  UIADD3 UR32, UPT, UPT, UR24, 0x8400, URZ ;  /* 0x0000840018207890 */ /* 0x000fe4000fffe0ff */
[----:B------:R-:W-:Y:S02]  /*1df0*/  UPRMT UR7, URZ, 0x5410, UR31 ;  /* 0x00005410ff077896 */ /* 0x000fe4000800001f */
[----:B------:R-:W-:-:S02]  /*1e00*/  UIADD3 UR24, UPT, UPT, UR24, 0xc400, URZ ;  /* 0x0000c40018187890 */ /* 0x000fc4000fffe0ff */
[----:B------:R-:W-:Y:S02]  /*1e10*/  UIADD3.X UR15, UPT, UPT, URZ, UR45, URZ, UP0, !UPT ;  /* 0x0000002dff0f7290 */ /* 0x000fe400087fe4ff */
[----:B------:R-:W-:Y:S02]  /*1e20*/  UIADD3 UR16, UPT, UPT, UR4, 0x20400, URZ ;  /* 0x0002040004107890 */ /* 0x000fe4000fffe0ff */
[----:B------:R-:W-:Y:S01]  /*1e30*/  UIADD3 UR8, UPT, UPT, UR4, 0x21400, URZ ;  /* 0x0002140004087890 */ /* 0x000fe2000fffe0ff */
[----:B------:R-:W-:Y:S01]  /*1e40*/  UMOV UR40, 0x0 ;  /* 0x0000000000287882 */ /* 0x000fe20000000000 */
[----:B------:R-:W-:Y:S01]  /*1e50*/  UMOV UR41, 0x10000000 ;  /* 0x1000000000297882 */ /* 0x000fe20000000000 */
[----:B------:R-:W-:Y:S01]  /*1e60*/  UMOV UR27, UR35 ;  /* 0x00000023001b7c82 */ /* 0x000fe20008000000 */
[----:B------:R-:W-:Y:S01]  /*1e70*/  UMOV UR28, UR36 ;  /* 0x00000024001c7c82 */ /* 0x000fe20008000000 */
[----:B------:R-:W-:Y:S01]  /*1e80*/  UMOV UR25, UR33 ;  /* 0x0000002100197c82 */ /* 0x000fe20008000000 */
[----:B------:R-:W-:Y:S01]  /*1e90*/  UMOV UR20, UR36 ;  /* 0x0000002400147c82 */ /* 0x000fe20008000000 */
[----:B------:R-:W-:Y:S01]  /*1ea0*/  UMOV UR17, UR33 ;  /* 0x0000002100117c82 */ /* 0x000fe20008000000 */
[----:B------:R-:W-:Y:S01]  /*1eb0*/  UMOV UR18, UR34 ;  /* 0x0000002200127c82 */ /* 0x000fe20008000000 */
[----:B------:R4:W-:Y:S01]  /*1ec0*/  UTMALDG.3D.MULTICAST.2CTA [UR32], [UR22], UR7, desc[UR40] ;  /* 0x00002820160073b4 */ /* 0x0009e20008211807 */
[----:B------:R-:W-:Y:S01]  /*1ed0*/  UMOV UR10, UR26 ;  /* 0x0000001a000a7c82 */ /* 0x000fe20008000000 */
[----:B------:R-:W-:Y:S01]  /*1ee0*/  UMOV UR11, UR19 ;  /* 0x00000013000b7c82 */ /* 0x000fe20008000000 */
[----:B------:R-:W-:Y:S01]  /*1ef0*/  UMOV UR12, UR36 ;  /* 0x00000024000c7c82 */ /* 0x000fe20008000000 */
[----:B------:R-:W-:Y:S01]  /*1f00*/  UMOV UR9, UR33 ;  /* 0x0000002100097c82 */ /* 0x000fe20008000000 */
[----:B------:R4:W-:Y:S01]  /*1f10*/  UTMALDG.3D.MULTICAST.2CTA [UR24], [UR22], UR7, desc[UR40] ;  /* 0x00002818160073b4 */ /* 0x0009e20008211807 */
[----:B------:R4:W-:Y:S01]  /*1f20*/  UTMALDG.3D.2CTA [UR16], [UR14], desc[UR40] ;  /* 0x000028100e0075b4 */ /* 0x0009e20008211000 */
[----:B------:R4:W-:Y:S02]  /*1f30*/  UTMALDG.3D.2CTA [UR8], [UR14], desc[UR40] ;  /* 0x000028080e0075b4 */ /* 0x0009e40008211000 */
[----:B----4-:R-:W-:Y:S01]  /*1f40*/  NOP ;  /* 0x0000000000007918 */ /* 0x010fe20000000000 */
.L_x_32:
[----:B------:R-:W-:Y:S05]  /*1f50*/  BSYNC.RECONVERGENT B0 ;  /* 0x0000000000007941 */ /* 0x000fea0003800200 */
.L_x_31:
[----:B------:R-:W-:Y:S01]  /*1f60*/  UIADD3 UR26, UPT, UPT, UR26, 0x40, URZ ;  /* 0x000000401a1a7890 */ /* 0x000fe2000fffe0ff */
[----:B------:R-:W-:Y:S01]  /*1f70*/  UMOV UR6, UR29 ;  /* 0x0000001d00067c82 */ /* 0x000fe20008000000 */
[----:B------:R-:W-:Y:S01]  /*1f80*/  UMOV UR13, UR39 ;  /* 0x00000027000d7c82 */ /* 0x000fe20008000000 */
[----:B------:R-:W-:Y:S09]  /*1f90*/  BRA.U UP2, `(.L_x_33) ;  /* 0xfffffff902fc7547 */ /* 0x000ff2000b83ffff */
.L_x_25:
[----:B------:R-:W-:Y:S01]  /*1fa0*/  ULEA UR4, UR29, UR21, 0x3 ;  /* 0x000000151d047291 */ /* 0x000fe2000f8e18ff */
[----:B-1----:R-:W-:Y:S01]  /*1fb0*/  SHF.L.U32 R0, R12, 0x1f, RZ ;  /* 0x0000001f0c007819 */ /* 0x002fe200000006ff */
[----:B------:R-:W-:Y:S01]  /*1fc0*/  @!P2 SYNCS.ARRIVE.TRANS64.A1T0 RZ, [UR21+0x78], RZ ;  /* 0x000078ffffffa9a7 */ /* 0x000fe20008100015 */
[----:B------:R-:W-:-:S06]  /*1fd0*/  UISETP.GT.AND UP0, UPT, UR51, UR50, UPT ;  /* 0x000000323300728c */ /* 0x000fcc000bf04270 */
[----:B--23--:R1:W2:Y:S03]  /*1fe0*/  SYNCS.PHASECHK.TRANS64.TRYWAIT P1, [UR4+0x18], R0 ;  /* 0x00001800ff0075a7 */ /* 0x00c2a60008021104 */
[----:B------:R-:W-:Y:S05]  /*1ff0*/  BRA.U !UP0, `(.L_x_34) ;  /* 0x0000000508087547 */ /* 0x000fea000b800000 */
[----:B------:R-:W-:Y:S01]  /*2000*/  UIADD3 UR30, UPT, UPT, UR54, UR13, URZ ;  /* 0x0000000d361e7290 */ /* 0x000fe2000fffe0ff */
[----:B------:R-:W-:-:S11]  /*2010*/  UMOV UR7, UR29 ;  /* 0x0000001d00077c82 */ /* 0x000fd60008000000 */
.L_x_42:
[----:B------:R-:W-:Y:S01]  /*2020*/  ULEA UR6, UR7, UR21, 0x3 ;  /* 0x0000001507067291 */ /* 0x000fe2000f8e18ff */
[----:B--2---:R-:W-:Y:S01]  /*2030*/  @P4 MOV R2, 0x14000 ;  /* 0x0001400000024802 */ /* 0x004fe20000000f00 */
[----:B--23--:R-:W-:Y:S10]  /*2040*/  @P1 BRA `(.L_x_35) ;  /* 0x00000000000c1947 */ /* 0x00cff40003800000 */
[----:B------:R-:W-:-:S04]  /*2050*/  SHF.L.U32 R3, R12, 0x1f, RZ ;  /* 0x0000001f0c037819 */ /* 0x000fc800000006ff */
[----:B------:R-:W2:Y:S02]  /*2060*/  SYNCS.PHASECHK.TRANS64.TRYWAIT P0, [UR6+0x18], R3 ;  /* 0x00001803ff0075a7 */ /* 0x000ea40008001106 */
[----:B--2---:R-:W-:Y:S05]  /*2070*/  @!P0 BRA `(.L_x_36) ;  /* 0x0000007000708947 */ /* 0x004fea0003800000 */
.L_x_35:
[----:B------:R2:W-:Y:S01]  /*2080*/  @P4 SYNCS.ARRIVE.TRANS64 RZ, [UR6], R2 ;  /* 0x00000002ffff49a7 */ /* 0x0005e20008000006 */
[----:B------:R-:W-:-:S04]  /*2090*/  ULOP3.LUT UR4, UR38, 0x2, URZ, 0xfc, !UPT ;  /* 0x0000000226047892 */ /* 0x000fc8000f8efcff */
[----:B------:R-:W-:-:S09]  /*20a0*/  UISETP.NE.AND UP0, UPT, UR4, 0x2, UPT ;  /* 0x000000020400788c */ /* 0x000fd2000bf05270 */
[----:B------:R-:W-:Y:S05]  /*20b0*/  BRA.U UP0, `(.L_x_37) ;  /* 0x0000000100047547 */ /* 0x000fea000b800000 */
[----:B------:R-:W-:Y:S05]  /*20c0*/  BPT.TRAP 0x1 ;  /* 0x000000040000795c */ /* 0x000fea0000300000 */
.L_x_37:
[----:B------:R-:W-:Y:S04]  /*20d0*/  BSSY.RECONVERGENT B0, `(.L_x_38) ;  /* 0x0000003000007945 */ /* 0x000fe80003800200 */
[----:B------:R-:W-:Y:S05]  /*20e0*/  @!P3 BRA `(.L_x_39) ;  /* 0x000000000004b947 */ /* 0x000fea0003800000 */
[----:B------:R-:W-:Y:S05]  /*20f0*/  BPT.TRAP 0x1 ;  /* 0x000000040000795c */ /* 0x000fea0000300000 */
.L_x_39:
[----:B------:R-:W-:Y:S05]  /*2100*/  BSYNC.RECONVERGENT B0 ;  /* 0x0000000000007941 */ /* 0x000fea0003800200 */
.L_x_38:
        /* <DEDUP_REMOVED lines=14> */
[----:B------:R-:W-:Y:S02]  /*21f0*/  USHF.L.U32 UR34, UR13, 0x6, URZ ;  /* 0x000000060d227899 */ /* 0x000fe400080006ff */
[----:B------:R-:W-:Y:S02]  /*2200*/  ULEA UR24, UR24, UR21, 0x2 ;  /* 0x0000001518187291 */ /* 0x000fe4000f8e10ff */
[----:B------:R-:W-:-:S02]  /*2210*/  UIADD3 UR22, UP0, UPT, UR44, 0x180, URZ ;  /* 0x000001802c167890 */ /* 0x000fc4000ff1e0ff */
[----:B------:R-:W-:Y:S02]  /*2220*/  UIADD3 UR4, UPT, UPT, UR21, UR4, URZ ;  /* 0x0000000415047290 */ /* 0x000fe4000fffe0ff */
[----:B------:R-:W-:Y:S02]  /*2230*/  ULOP3.LUT UR33, UR6, 0xfefffff8, URZ, 0xc0, !UPT ;  /* 0xfefffff806217892 */ /* 0x000fe4000f8ec0ff */
[----:B------:R-:W-:Y:S02]  /*2240*/  UIADD3.X UR15, UPT, UPT, URZ, UR45, URZ, UP1, !UPT ;  /* 0x0000002dff0f7290 */ /* 0x000fe40008ffe4ff */
[----:B------:R-:W-:Y:S02]  /*2250*/  UIADD3 UR32, UPT, UPT, UR24, 0x8400, URZ ;  /* 0x0000840018207890 */ /* 0x000fe4000fffe0ff */
[----:B------:R-:W-:Y:S02]  /*2260*/  UPRMT UR5, URZ, 0x5410, UR31 ;  /* 0x00005410ff057896 */ /* 0x000fe4000800001f */
[----:B------:R-:W-:-:S02]  /*2270*/  UIADD3 UR26, UPT, UPT, UR34, 0x20, URZ ;  /* 0x00000020221a7890 */ /* 0x000fc4000fffe0ff */
[----:B------:R-:W-:Y:S02]  /*2280*/  UIADD3 UR24, UPT, UPT, UR24, 0xc400, URZ ;  /* 0x0000c40018187890 */ /* 0x000fe4000fffe0ff */
        /* <DEDUP_REMOVED lines=20> */
.L_x_41:
[----:B------:R-:W-:Y:S05]  /*23d0*/  BSYNC.RECONVERGENT B0 ;  /* 0x0000000000007941 */ /* 0x000fea0003800200 */
.L_x_40:
[----:B------:R-:W-:Y:S01]  /*23e0*/  UIADD3 UR13, UPT, UPT, UR13, 0x1, URZ ;  /* 0x000000010d0d7890 */ /* 0x000fe2000fffe0ff */
[----:B------:R-:W-:-:S03]  /*23f0*/  UMOV UR7, UR29 ;  /* 0x0000001d00077c82 */ /* 0x000fc60008000000 */
[----:B------:R-:W-:-:S09]  /*2400*/  UISETP.NE.AND UP0, UPT, UR13, UR30, UPT ;  /* 0x0000001e0d00728c */ /* 0x000fd2000bf05270 */
[----:B------:R-:W-:Y:S05]  /*2410*/  BRA.U UP0, `(.L_x_42) ;  /* 0xfffffffd00007547 */ /* 0x000fea000b83ffff */
.L_x_34:
[C---:B------:R-:W-:Y:S01]  /*2420*/  LEA R3, R11.reuse, UR21, 0x3 ;  /* 0x000000150b037c11 */ /* 0x040fe2000f8e18ff */
[----:B------:R-:W-:Y:S01]  /*2430*/  NOP ;  /* 0x0000000000007918 */ /* 0x000fe20000000000 */
[----:B-1----:R-:W-:Y:S02]  /*2440*/  SHF.L.U32 R0, R10, 0x1f, RZ ;  /* 0x0000001f0a007819 */ /* 0x002fe400000006ff */
[----:B------:R-:W-:Y:S02]  /*2450*/  LEA R5, R11, UR21, 0x4 ;  /* 0x000000150b057c11 */ /* 0x000fe4000f8e20ff */
[----:B------:R-:W1:Y:S02]  /*2460*/  SYNCS.PHASECHK.TRANS64.TRYWAIT P0, [R3+URZ+0x80], R0 ;  /* 0x00008000030075a7 */ /* 0x000e6400080011ff */
[----:B-1----:R-:W-:Y:S05]  /*2470*/  @!P0 BRA `(.L_x_43) ;  /* 0x0000006c00888947 */ /* 0x002fea0003800000 */
.L_x_155:
[----:B------:R-:W4:Y:S01]  /*2480*/  LDS.128 R4, [R5+0x110] ;  /* 0x0001100005047984 */ /* 0x000f220000000c00 */
[----:B------:R-:W-:Y:S01]  /*2490*/  UISETP.GE.AND UP0, UPT, UR42, 0x1, UPT ;  /* 0x000000012a00788c */ /* 0x000fe2000bf06270 */
[----:B------:R-:W-:Y:S01]  /*24a0*/  @!PT LDS RZ, [RZ] ;  /* 0x00000000fffff984 */ /* 0x000fe20000000800 */
[----:B------:R-:W-:Y:S01]  /*24b0*/  @!PT LDS RZ, [RZ] ;  /* 0x00000000fffff984 */ /* 0x000fe20000000800 */
[----:B------:R-:W-:Y:S01]  /*24c0*/  @!PT LDS RZ, [RZ] ;  /* 0x00000000fffff984 */ /* 0x000fe20000000800 */
[----:B------:R-:W-:Y:S01]  /*24d0*/  @!PT LDS RZ, [RZ] ;  /* 0x00000000fffff984 */ /* 0x000fe20000000800 */
[----:B------:R1:W-:Y:S06]  /*24e0*/  MEMBAR.ALL.CTA ;  /* 0x0000000000007992 */ /* 0x0003ec0000008000 */
[----:B-1----:R-:W1:Y:S01]  /*24f0*/  FENCE.VIEW.ASYNC.S ;  /* 0x00000000000073c6 */ /* 0x002e620000000000 */
[----:B----4-:R-:W-:-:S13]  /*2500*/  LOP3.LUT P0, RZ, R6, 0x1, RZ, 0xc0, !PT ;  /* 0x0000000106ff7812 */ /* 0x010fda000780c0ff */
[----:B-1----:R-:W-:Y:S01]  /*2510*/  VOTEU.ANY UP1, P0 ;  /* 0x0000000000ff7886 */ /* 0x002fe20000020100 */
[----:B------:R-:W-:-:S13]  /*2520*/  PLOP3.LUT P0, PT, PT, PT, UP1, 0x80, 0x8 ;  /* 0x000000000008781c */ /* 0x000fda0003f0f018 */
[----:B------:R-:W-:Y:S02]  /*2530*/  @P0 LOP3.LUT R0, R5, 0xffff, RZ, 0xc0, !PT ;  /* 0x0000ffff05000812 */ /* 0x000fe400078ec0ff */
[----:B--2---:R-:W-:Y:S02]  /*2540*/  @P0 MOV R2, R4 ;  /* 0x0000000400020202 */ /* 0x004fe40000000f00 */
[----:B------:R-:W-:Y:S01]  /*2550*/  @P0 R2UR UR5, R0 ;  /* 0x00000000000502ca */ /* 0x000fe200000e0000 */
[----:B------:R-:W-:Y:S01]  /*2560*/  VIADD R0, R3, 0x90 ;  /* 0x0000009003007836 */ /* 0x000fe20000000000 */
[----:B------:R-:W-:Y:S02]  /*2570*/  @P0 SHF.R.U32.HI R4, RZ, 0x10, R5 ;  /* 0x00000010ff040819 */ /* 0x000fe40000011605 */
[----:B------:R-:W-:Y:S02]  /*2580*/  @P0 R2UR UR6, R2 ;  /* 0x00000000020602ca */ /* 0x000fe400000e0000 */
[----:B------:R-:W-:-:S02]  /*2590*/  PRMT R0, RZ, 0x654, R0 ;  /* 0x00000654ff007816 */ /* 0x000fc40000000000 */
[----:B------:R-:W-:Y:S02]  /*25a0*/  @P0 R2UR UR4, R4 ;  /* 0x00000000040402ca */ /* 0x000fe400000e0000 */
[----:B------:R1:W-:Y:S03]  /*25b0*/  SYNCS.ARRIVE.TRANS64.RED.A1T0 RZ, [R0+URZ], RZ ;  /* 0x000000ff00ff79a7 */ /* 0x0003e600081004ff */
[----:B------:R-:W-:-:S04]  /*25c0*/  @UP1 UMOV UR43, UR5 ;  /* 0x00000005002b1c82 */ /* 0x000fc80008000000 */
[----:B------:R-:W-:-:S04]  /*25d0*/  @UP1 UMOV UR46, UR6 ;  /* 0x00000006002e1c82 */ /* 0x000fc80008000000 */
[----:B------:R-:W-:Y:S01]  /*25e0*/  @UP1 UMOV UR36, UR4 ;  /* 0x0000000400241c82 */ /* 0x000fe20008000000 */
[----:B------:R-:W-:Y:S05]  /*25f0*/  BRA.U !UP0, `(.L_x_44) ;  /* 0x0000000108d47547 */ /* 0x000fea000b800000 */
[----:B------:R-:W2:Y:S01]  /*2600*/  LDCU.128 UR12, c[0x0][0xb10] ;  /* 0x00016200ff0c77ac */ /* 0x000ea20008000c00 */
[----:B------:R-:W4:Y:S01]  /*2610*/  LDCU UR22, c[0x0][0xb20] ;  /* 0x00016400ff1677ac */ /* 0x000f220008000800 */
[----:B------:R-:W3:Y:S01]  /*2620*/  LDCU UR20, c[0x0][0xb0c] ;  /* 0x00016180ff1477ac */ /* 0x000ee20008000800 */
[----:B------:R-:W1:Y:S01]  /*2630*/  LDCU.64 UR8, c[0x0][0xb28] ;  /* 0x00016500ff0877ac */ /* 0x000e620008000a00 */
[----:B------:R-:W-:Y:S02]  /*2640*/  UISETP.NE.AND UP3, UPT, UR42, 0x1, UPT ;  /* 0x000000012a00788c */ /* 0x000fe4000bf65270 */
[----:B--2---:R-:W-:Y:S02]  /*2650*/  UIMAD.WIDE.U32 UR6, UR48, UR15, URZ ;  /* 0x0000000f300672a5 */ /* 0x004fe4000f8e00ff */
[----:B------:R-:W-:Y:S02]  /*2660*/  UIMAD.WIDE.U32 UR4, UR49, UR12, URZ ;  /* 0x0000000c310472a5 */ /* 0x000fe4000f8e00ff */
[----:B------:R-:W-:-:S02]  /*2670*/  UISETP.NE.AND UP0, UPT, UR14, 0x1, UPT ;  /* 0x000000010e00788c */ /* 0x000fc4000bf05270 */
[----:B------:R-:W-:Y:S01]  /*2680*/  UIMAD.WIDE.U32 UR18, UR43, UR15, URZ ;  /* 0x0000000f2b1272a5 */ /* 0x000fe2000f8e00ff */
[----:B------:R-:W-:Y:S02]  /*2690*/  UMOV UR6, UR7 ;  /* 0x0000000700067c82 */ /* 0x000fe40008000000 */
[----:B------:R-:W-:Y:S01]  /*26a0*/  UMOV UR4, UR5 ;  /* 0x0000000500047c82 */ /* 0x000fe20008000000 */
[----:B----4-:R-:W-:Y:S02]  /*26b0*/  USHF.R.U32.HI UR6, URZ, UR22, UR6 ;  /* 0x00000016ff067299 */ /* 0x010fe40008011606 */
[----:B---3--:R-:W-:Y:S02]  /*26c0*/  UISETP.NE.AND UP2, UPT, UR20, 0x1, UPT ;  /* 0x000000011400788c */ /* 0x008fe4000bf45270 */
[----:B------:R-:W-:Y:S02]  /*26d0*/  USHF.R.U32.HI UR4, URZ, UR13, UR4 ;  /* 0x0000000dff047299 */ /* 0x000fe40008011604 */
[----:B------:R-:W-:-:S02]  /*26e0*/  USEL UR5, UR48, UR6, !UP0 ;  /* 0x0000000630057287 */ /* 0x000fc4000c000000 */
[----:B------:R-:W-:Y:S02]  /*26f0*/  USEL UR6, UR49, UR4, !UP2 ;  /* 0x0000000431067287 */ /* 0x000fe4000d000000 */
[----:B-1----:R-:W-:Y:S01]  /*2700*/  UIMAD.WIDE.U32 UR10, UR5, UR8, URZ ;  /* 0x00000008050a72a5 */ /* 0x002fe2000f8e00ff */
[----:B------:R-:W-:Y:S01]  /*2710*/  UMOV UR4, UR19 ;  /* 0x0000001300047c82 */ /* 0x000fe20008000000 */
[----:B------:R-:W-:Y:S02]  /*2720*/  UIMAD.WIDE.U32 UR16, UR46, UR12, URZ ;  /* 0x0000000c2e1072a5 */ /* 0x000fe4000f8e00ff */
[----:B------:R-:W-:-:S03]  /*2730*/  UIMAD.WIDE.U32 UR18, UR6, UR8, URZ ;  /* 0x00000008061272a5 */ /* 0x000fc6000f8e00ff */
[----:B------:R-:W-:Y:S01]  /*2740*/  UMOV UR10, UR11 ;  /* 0x0000000b000a7c82 */ /* 0x000fe20008000000 */
[----:B------:R-:W-:Y:S02]  /*2750*/  USHF.R.U32.HI UR4, URZ, UR22, UR4 ;  /* 0x00000016ff047299 */ /* 0x000fe40008011604 */
[----:B------:R-:W-:Y:S01]  /*2760*/  @UP3 USHF.R.U32.HI UR5, URZ, UR9, UR10 ;  /* 0x00000009ff053299 */ /* 0x000fe2000801160a */
[----:B------:R-:W-:Y:S01]  /*2770*/  UMOV UR16, UR17 ;  /* 0x0000001100107c82 */ /* 0x000fe20008000000 */
[----:B------:R-:W-:Y:S01]  /*2780*/  UMOV UR18, UR19 ;  /* 0x0000001300127c82 */ /* 0x000fe20008000000 */
[----:B------:R-:W-:Y:S02]  /*2790*/  USHF.R.U32.HI UR13, URZ, UR13, UR16 ;  /* 0x0000000dff0d7299 */ /* 0x000fe40008011610 */
[----:B------:R-:W-:Y:S02]  /*27a0*/  USEL UR4, UR43, UR4, !UP0 ;  /* 0x000000042b047287 */ /* 0x000fe4000c000000 */
[----:B------:R-:W-:-:S02]  /*27b0*/  @UP3 USHF.R.U32.HI UR6, URZ, UR9, UR18 ;  /* 0x00000009ff063299 */ /* 0x000fc40008011612 */
[----:B------:R-:W-:Y:S02]  /*27c0*/  UIMAD UR7, UR42, UR5, URZ ;  /* 0x000000052a0772a4 */ /* 0x000fe4000f8e02ff */
[----:B------:R-:W-:Y:S02]  /*27d0*/  USEL UR5, UR46, UR13, !UP2 ;  /* 0x0000000d2e057287 */ /* 0x000fe4000d000000 */
[----:B------:R-:W-:Y:S02]  /*27e0*/  UIMAD UR10, UR42, UR6, URZ ;  /* 0x000000062a0a72a4 */ /* 0x000fe4000f8e02ff */
[----:B------:R-:W-:Y:S02]  /*27f0*/  UISETP.GE.AND UP0, UPT, UR4, UR7, UPT ;  /* 0x000000070400728c */ /* 0x000fe4000bf06270 */
[----:B------:R-:W-:Y:S02]  /*2800*/  UIMAD.WIDE.U32 UR12, UR4, UR8, URZ ;  /* 0x00000008040c72a5 */ /* 0x000fe4000f8e00ff */
[----:B------:R-:W-:-:S02]  /*2810*/  UISETP.GE.OR UP0, UPT, UR5, UR10, UP0 ;  /* 0x0000000a0500728c */ /* 0x000fc40008706670 */
        /* <DEDUP_REMOVED lines=19> */
.L_x_44:
[----:B------:R-:W2:Y:S02]  /*2950*/  LDCU UR4, c[0x0][0xb30] ;  /* 0x00016600ff0477ac */ /* 0x000ea40008000800 */
[----:B--2---:R-:W-:-:S09]  /*2960*/  UISETP.NE.AND UP0, UPT, UR4, 0x1, UPT ;  /* 0x000000010400788c */ /* 0x004fd2000bf05270 */
[----:B------:R-:W-:Y:S05]  /*2970*/  BRA.U UP0, `(.L_x_45) ;  /* 0x0000000100447547 */ /* 0x000fea000b800000 */
[----:B------:R-:W2:Y:S01]  /*2980*/  LDCU.128 UR8, c[0x0][0xb10] ;  /* 0x00016200ff0877ac */ /* 0x000ea20008000c00 */
[----:B------:R-:W4:Y:S01]  /*2990*/  LDCU UR12, c[0x0][0xb0c] ;  /* 0x00016180ff0c77ac */ /* 0x000f220008000800 */
[----:B------:R-:W1:Y:S01]  /*29a0*/  LDCU UR13, c[0x0][0xb20] ;  /* 0x00016400ff0d77ac */ /* 0x000e620008000800 */
[----:B--2---:R-:W-:Y:S02]  /*29b0*/  UIMAD.WIDE.U32 UR6, UR46, UR8, URZ ;  /* 0x000000082e0672a5 */ /* 0x004fe4000f8e00ff */
[----:B------:R-:W-:Y:S02]  /*29c0*/  UIMAD.WIDE.U32 UR4, UR43, UR11, URZ ;  /* 0x0000000b2b0472a5 */ /* 0x000fe4000f8e00ff */
[----:B----4-:R-:W-:Y:S02]  /*29d0*/  UISETP.NE.AND UP2, UPT, UR12, 0x1, UPT ;  /* 0x000000010c00788c */ /* 0x010fe4000bf45270 */
[----:B------:R-:W-:Y:S01]  /*29e0*/  UISETP.NE.AND UP0, UPT, UR10, 0x1, UPT ;  /* 0x000000010a00788c */ /* 0x000fe2000bf05270 */
[----:B------:R-:W-:-:S02]  /*29f0*/  UMOV UR6, UR7 ;  /* 0x0000000700067c82 */ /* 0x000fc40008000000 */
[----:B------:R-:W-:Y:S01]  /*2a00*/  UMOV UR4, UR5 ;  /* 0x0000000500047c82 */ /* 0x000fe20008000000 */
[----:B------:R-:W-:Y:S02]  /*2a10*/  USHF.R.U32.HI UR9, URZ, UR9, UR6 ;  /* 0x00000009ff097299 */ /* 0x000fe40008011606 */
[----:B-1----:R-:W-:Y:S02]  /*2a20*/  USHF.R.U32.HI UR4, URZ, UR13, UR4 ;  /* 0x0000000dff047299 */ /* 0x002fe40008011604 */
[----:B------:R-:W-:Y:S02]  /*2a30*/  USEL UR5, UR46, UR9, !UP2 ;  /* 0x000000092e057287 */ /* 0x000fe4000d000000 */
[----:B------:R-:W-:-:S04]  /*2a40*/  USEL UR4, UR43, UR4, !UP0 ;  /* 0x000000042b047287 */ /* 0x000fc8000c000000 */
[----:B------:R-:W-:Y:S02]  /*2a50*/  UIADD3 UR6, UPT, UPT, UR5, -UR4, URZ ;  /* 0x8000000405067290 */ /* 0x000fe4000fffe0ff */
[----:B------:R-:W-:Y:S02]  /*2a60*/  UIADD3 UR4, UPT, UPT, -UR5, UR4, URZ ;  /* 0x0000000405047290 */ /* 0x000fe4000fffe1ff */
[----:B------:R-:W-:Y:S02]  /*2a70*/  UIMAD UR43, UR6, UR10, UR43 ;  /* 0x0000000a062b72a4 */ /* 0x000fe4000f8e022b */
[----:B------:R-:W-:-:S12]  /*2a80*/  UIMAD UR46, UR4, UR12, UR46 ;  /* 0x0000000c042e72a4 */ /* 0x000fd8000f8e022e */
.L_x_45:
[----:B------:R-:W-:Y:S01]  /*2a90*/  VIADD R11, R11, 0x1 ;  /* 0x000000010b0b7836 */ /* 0x000fe20000000000 */
[----:B------:R-:W-:Y:S01]  /*2aa0*/  R2UR UR4, R58 ;  /* 0x000000003a0472ca */ /* 0x000fe200000e0000 */
[----:B------:R-:W-:Y:S01]  /*2ab0*/  UIADD3 UR20, UPT, UPT, UR43, UR63, URZ ;  /* 0x0000003f2b147290 */ /* 0x000fe2000fffe0ff */
[----:B------:R-:W-:Y:S02]  /*2ac0*/  PLOP3.LUT P2, PT, PT, PT, PT, 0x80, 0x8 ;  /* 0x000000000008781c */ /* 0x000fe40003f4f070 */
[----:B------:R-:W-:-:S04]  /*2ad0*/  ISETP.NE.AND P0, PT, R11, 0x2, PT ;  /* 0x000000020b00780c */ /* 0x000fc80003f05270 */
[----:B------:R-:W-:Y:S02]  /*2ae0*/  SEL R3, RZ, 0x1, P0 ;  /* 0x00000001ff037807 */ /* 0x000fe40000000000 */
[----:B------:R-:W-:Y:S02]  /*2af0*/  SEL R11, R11, RZ, P0 ;  /* 0x000000ff0b0b7207 */ /* 0x000fe40000000000 */
[----:B------:R-:W-:Y:S01]  /*2b00*/  LOP3.LUT R10, R10, R3, RZ, 0x3c, !PT ;  /* 0x000000030a0a7212 */ /* 0x000fe200078e3cff */
[----:B------:R-:W-:Y:S01]  /*2b10*/  UIADD3 UR16, UPT, UPT, UR46, UR4, URZ ;  /* 0x000000042e107290 */ /* 0x000fe2000fffe0ff */
[----:B------:R-:W-:Y:S11]  /*2b20*/  BRA.U UP1, `(.L_x_46) ;  /* 0xffffffed01987547 */ /* 0x000ff6000b83ffff */
[----:B------:R-:W-:Y:S01]  /*2b30*/  UIADD3 UR21, UPT, UPT, UR21, 0x18, URZ ;  /* 0x0000001815157890 */ /* 0x000fe2000fffe0ff */
[----:B------:R-:W-:-:S03]  /*2b40*/  SHF.L.U32 R3, R12, 0x1f, RZ ;  /* 0x0000001f0c037819 */ /* 0x000fc600000006ff */
[----:B------:R-:W-:-:S09]  /*2b50*/  ULEA UR4, UR29, UR21, 0x3 ;  /* 0x000000151d047291 */ /* 0x000fd2000f8e18ff */
[----:B------:R-:W2:Y:S02]  /*2b60*/  SYNCS.PHASECHK.TRANS64.TRYWAIT P0, [UR4], R3 ;  /* 0x00000003ff0075a7 */ /* 0x000ea40008001104 */
[----:B--2---:R-:W-:Y:S05]  /*2b70*/  @!P0 BRA `(.L_x_47) ;  /* 0x0000006400dc8947 */ /* 0x004fea0003800000 */
.L_x_157:
[----:B------:R-:W-:-:S04]  /*2b80*/  UIADD3 UR4, UPT, UPT, UR29, 0x1, URZ ;  /* 0x000000011d047890 */ /* 0x000fc8000fffe0ff */
[----:B------:R-:W-:-:S04]  /*2b90*/  UISETP.NE.AND UP0, UPT, UR4, 0x3, UPT ;  /* 0x000000030400788c */ /* 0x000fc8000bf05270 */
[----:B------:R-:W-:Y:S02]  /*2ba0*/  USEL UR6, URZ, 0x1, UP0 ;  /* 0x00000001ff067887 */ /* 0x000fe40008000000 */
[----:B------:R-:W-:-:S04]  /*2bb0*/  USEL UR4, UR4, URZ, UP0 ;  /* 0x000000ff04047287 */ /* 0x000fc80008000000 */
[----:B------:R-:W-:Y:S01]  /*2bc0*/  ULEA UR5, UR4, UR21, 0x3 ;  /* 0x0000001504057291 */ /* 0x000fe2000f8e18ff */
[----:B------:R-:W-:-:S04]  /*2bd0*/  LOP3.LUT R12, R12, UR6, RZ, 0x3c, !PT ;  /* 0x000000060c0c7c12 */ /* 0x000fc8000f8e3cff */
[----:B-1----:R-:W-:-:S04]  /*2be0*/  SHF.L.U32 R3, R12, 0x1f, RZ ;  /* 0x0000001f0c037819 */ /* 0x002fc800000006ff */
[----:B------:R-:W1:Y:S02]  /*2bf0*/  SYNCS.PHASECHK.TRANS64.TRYWAIT P0, [UR5], R3 ;  /* 0x00000003ff0075a7 */ /* 0x000e640008001105 */
[----:B-1----:R-:W-:Y:S05]  /*2c00*/  @!P0 BRA `(.L_x_48) ;  /* 0x0000006400d08947 */ /* 0x002fea0003800000 */
.L_x_159:
[----:B------:R-:W-:-:S04]  /*2c10*/  UIADD3 UR4, UPT, UPT, UR4, 0x1, URZ ;  /* 0x0000000104047890 */ /* 0x000fc8000fffe0ff */
[----:B------:R-:W-:-:S04]  /*2c20*/  UISETP.NE.AND UP0, UPT, UR4, 0x3, UPT ;  /* 0x000000030400788c */ /* 0x000fc8000bf05270 */
[----:B------:R-:W-:Y:S02]  /*2c30*/  USEL UR5, URZ, 0x1, UP0 ;  /* 0x00000001ff057887 */ /* 0x000fe40008000000 */
[----:B------:R-:W-:-:S04]  /*2c40*/  USEL UR4, UR4, URZ, UP0 ;  /* 0x000000ff04047287 */ /* 0x000fc80008000000 */
[----:B------:R-:W-:Y:S01]  /*2c50*/  ULEA UR4, UR4, UR21, 0x3 ;  /* 0x0000001504047291 */ /* 0x000fe2000f8e18ff */
[----:B-1----:R-:W-:-:S04]  /*2c60*/  LOP3.LUT R3, R12, UR5, RZ, 0x3c, !PT ;  /* 0x000000050c037c12 */ /* 0x002fc8000f8e3cff */
[----:B------:R-:W-:Y:S01]  /*2c70*/  SHF.L.U32 R3, R3, 0x1f, RZ ;  /* 0x0000001f03037819 */ /* 0x000fe200000006ff */
[----:B------:R-:W-:-:S07]  /*2c80*/  IMAD.U32 R0, RZ, RZ, UR4 ;  /* 0x00000004ff007e24 */ /* 0x000fce000f8e00ff */
.L_x_49:
[----:B-1----:R1:W2:Y:S02]  /*2c90*/  SYNCS.PHASECHK.TRANS64.TRYWAIT P0, [R0+URZ], R3 ;  /* 0x00000003000075a7 */ /* 0x0022a400080011ff */
[----:B--2---:R-:W-:Y:S05]  /*2ca0*/  @!P0 NANOSLEEP.SYNCS 0x989680 ;  /* 0x009896800000895d */ /* 0x004fea0003900000 */
[----:B------:R-:W2:Y:S02]  /*2cb0*/  @!P0 SYNCS.PHASECHK.TRANS64 P0, [R0+URZ], R3 ;  /* 0x00000003000085a7 */ /* 0x000ea400080010ff */
[----:B--2---:R-:W-:Y:S05]  /*2cc0*/  @P0 EXIT ;  /* 0x000000000000094d */ /* 0x004fea0003800000 */
[----:B------:R-:W-:Y:S05]  /*2cd0*/  BRA `(.L_x_49) ;  /* 0xfffffffc00ec7947 */ /* 0x000fea000383ffff */
.L_x_22:
[----:B------:R-:W-:-:S04]  /*2ce0*/  UISETP.NE.AND UP0, UPT, UR47, URZ, UPT ;  /* 0x000000ff2f00728c */ /* 0x000fc8000bf05270 */
[----:B------:R-:W-:-:S09]  /*2cf0*/  UISETP.NE.OR UP0, UPT, UR18, 0x1, UP0 ;  /* 0x000000011200788c */ /* 0x000fd20008705670 */
[----:B------:R-:W-:Y:S05]  /*2d00*/  BRA.U UP0, `(.L_x_50) ;  /* 0x0000000500487547 */ /* 0x000fea000b800000 */
[----:B------:R-:W-:Y:S01]  /*2d10*/  ISETP.GE.U32.AND P2, PT, R0, 0x4, PT ;  /* 0x000000040000780c */ /* 0x000fe20003f46070 */
[----:B------:R-:W-:Y:S01]  /*2d20*/  IMAD.MOV.U32 R12, RZ, RZ, 0x1 ;  /* 0x00000001ff0c7424 */ /* 0x000fe200078e00ff */
[----:B------:R-:W-:Y:S02]  /*2d30*/  CS2R R10, SRZ ;  /* 0x00000000000a7805 */ /* 0x000fe4000001ff00 */
[----:B------:R-:W-:Y:S01]  /*2d40*/  CS2R R8, SRZ ;  /* 0x0000000000087805 */ /* 0x000fe2000001ff00 */
[----:B------:R-:W-:Y:S01]  /*2d50*/  UMOV UR6, 0x400 ;  /* 0x0000040000067882 */ /* 0x000fe20000000000 */
[----:B------:R-:W-:Y:S01]  /*2d60*/  UMOV UR5, URZ ;  /* 0x000000ff00057c82 */ /* 0x000fe20008000000 */
[----:B------:R-:W-:-:S12]  /*2d70*/  ULEA UR6, UR47, UR6, 0x18 ;  /* 0x000000062f067291 */ /* 0x000fd8000f8ec0ff */
.L_x_54:
[----:B------:R-:W-:Y:S02]  /*2d80*/  LEA R2, R8, UR6, 0x3 ;  /* 0x0000000608027c11 */ /* 0x000fe4000f8e18ff */
[----:B------:R-:W-:-:S03]  /*2d90*/  SHF.L.U32 R5, R9, 0x1f, RZ ;  /* 0x0000001f09057819 */ /* 0x000fc600000006ff */
[----:B------:R-:W-:Y:S01]  /*2da0*/  VIADD R4, R2, 0xf0 ;  /* 0x000000f002047836 */ /* 0x000fe20000000000 */
[----:B------:R-:W1:Y:S02]  /*2db0*/  SYNCS.PHASECHK.TRANS64.TRYWAIT P0, [R2+URZ+0xe0], R5 ;  /* 0x0000e005020075a7 */ /* 0x000e6400080011ff */
[----:B-1----:R-:W-:Y:S05]  /*2dc0*/  @!P0 BRA `(.L_x_51) ;  /* 0x0000006400788947 */ /* 0x002fea0003800000 */
.L_x_160:
[----:B------:R-:W-:Y:S01]  /*2dd0*/  ULEA UR4, UR5, UR6, 0x3 ;  /* 0x0000000605047291 */ /* 0x000fe2000f8e18ff */
[----:B------:R-:W-:Y:S02]  /*2de0*/  PRMT R4, RZ, 0x654, R4 ;  /* 0x00000654ff047816 */ /* 0x000fe40000000004 */
[----:B-1----:R-:W-:Y:S01]  /*2df0*/  SHF.L.U32 R5, R12, 0x1f, RZ ;  /* 0x0000001f0c057819 */ /* 0x002fe200000006ff */
[----:B------:R-:W-:Y:S01]  /*2e00*/  UIADD3 UR7, UPT, UPT, UR4, 0x80, URZ ;  /* 0x0000008004077890 */ /* 0x000fe2000fffe0ff */
[----:B------:R1:W-:Y:S05]  /*2e10*/  SYNCS.ARRIVE.TRANS64.RED.A1T0 RZ, [R4+URZ], RZ ;  /* 0x000000ff04ff79a7 */ /* 0x0003ea00081004ff */
[----:B------:R-:W-:Y:S01]  /*2e20*/  IMAD.U32 R7, RZ, RZ, UR7 ;  /* 0x00000007ff077e24 */ /* 0x000fe2000f8e00ff */
[----:B------:R-:W2:Y:S04]  /*2e30*/  SYNCS.PHASECHK.TRANS64.TRYWAIT P0, [UR4+0x90], R5 ;  /* 0x00009005ff0075a7 */ /* 0x000ea80008001104 */
[----:B------:R-:W-:Y:S01]  /*2e40*/  PRMT R6, R0, 0x654, R7 ;  /* 0x0000065400067816 */ /* 0x000fe20000000007 */
[----:B-1----:R-:W-:Y:S01]  /*2e50*/  @!P2 IMAD.MOV.U32 R4, RZ, RZ, 0x10 ;  /* 0x00000010ff04a424 */ /* 0x002fe200078e00ff */
[----:B--2---:R-:W-:Y:S06]  /*2e60*/  @!P0 BRA `(.L_x_52) ;  /* 0x0000006400648947 */ /* 0x004fec0003800000 */
.L_x_162:
[----:B------:R-:W-:Y:S01]  /*2e70*/  ULEA UR8, UR5, UR6, 0x4 ;  /* 0x0000000605087291 */ /* 0x000fe2000f8e20ff */
[----:B------:R-:W-:Y:S01]  /*2e80*/  SEL R3, R6, R3, !P2 ;  /* 0x0000000306037207 */ /* 0x000fe20005000000 */
[----:B------:R-:W-:Y:S01]  /*2e90*/  UIADD3 UR9, UPT, UPT, UR4, 0x80, URZ ;  /* 0x0000008004097890 */ /* 0x000fe2000fffe0ff */
[----:B-1----:R-:W-:Y:S01]  /*2ea0*/  LEA R2, R11, UR6, 0x3 ;  /* 0x000000060b027c11 */ /* 0x002fe2000f8e18ff */
[----:B------:R-:W-:Y:S01]  /*2eb0*/  UIADD3 UR8, UPT, UPT, UR8, 0x110, URZ ;  /* 0x0000011008087890 */ /* 0x000fe2000fffe0ff */
[----:B------:R-:W-:Y:S01]  /*2ec0*/  SHF.L.U32 R5, R10, 0x1f, RZ ;  /* 0x0000001f0a057819 */ /* 0x000fe200000006ff */
[----:B------:R1:W-:Y:S01]  /*2ed0*/  @!P2 SYNCS.ARRIVE.TRANS64.RED RZ, [R3+URZ], R4 ;  /* 0x0000000403ffa9a7 */ /* 0x0003e200080004ff */
[----:B------:R-:W-:Y:S01]  /*2ee0*/  UIADD3 UR4, UPT, UPT, UR5, 0x1, URZ ;  /* 0x0000000105047890 */ /* 0x000fe2000fffe0ff */
[----:B------:R-:W-:-:S03]  /*2ef0*/  VIADD R8, R8, 0x1 ;  /* 0x0000000108087836 */ /* 0x000fc60000000000 */
[----:B------:R-:W-:Y:S02]  /*2f00*/  UISETP.NE.AND UP0, UPT, UR4, 0x2, UPT ;  /* 0x000000020400788c */ /* 0x000fe4000bf05270 */
[----:B------:R-:W-:Y:S06]  /*2f10*/  UGETNEXTWORKID.BROADCAST [UR8], [UR9] ;  /* 0x00000000080073ca */ /* 0x000fec0008000100 */
[----:B------:R-:W-:Y:S01]  /*2f20*/  USEL UR7, URZ, 0x1, UP0 ;  /* 0x00000001ff077887 */ /* 0x000fe20008000000 */
[----:B------:R-:W-:Y:S01]  /*2f30*/  ISETP.NE.AND P0, PT, R8, 0x2, PT ;  /* 0x000000020800780c */ /* 0x000fe20003f05270 */
[----:B------:R-:W-:Y:S01]  /*2f40*/  USEL UR5, UR4, URZ, UP0 ;  /* 0x000000ff04057287 */ /* 0x000fe20008000000 */
[----:B------:R-:W2:Y:S03]  /*2f50*/  SYNCS.PHASECHK.TRANS64.TRYWAIT P1, [R2+URZ+0x80], R5 ;  /* 0x00008005020075a7 */ /* 0x000ea600080211ff */
[----:B------:R-:W-:Y:S01]  /*2f60*/  LOP3.LUT R12, R12, UR7, RZ, 0x3c, !PT ;  /* 0x000000070c0c7c12 */ /* 0x000fe2000f8e3cff */
[----:B-12---:R-:W-:Y:S07]  /*2f70*/  @!P1 BRA `(.L_x_53) ;  /* 0x0000006400389947 */ /* 0x006fee0003800000 */
.L_x_163:
[C---:B------:R-:W-:Y:S01]  /*2f80*/  LEA R4, R11.reuse, UR6, 0x4 ;  /* 0x000000060b047c11 */ /* 0x040fe2000f8e20ff */
[----:B-1----:R-:W-:Y:S01]  /*2f90*/  VIADD R2, R2, 0x90 ;  /* 0x0000009002027836 */ /* 0x002fe20000000000 */
[----:B------:R-:W-:Y:S01]  /*2fa0*/  SEL R8, R8, RZ, P0 ;  /* 0x000000ff08087207 */ /* 0x000fe20000000000 */
[----:B------:R-:W-:-:S03]  /*2fb0*/  VIADD R11, R11, 0x1 ;  /* 0x000000010b0b7836 */ /* 0x000fc60000000000 */
[----:B------:R-:W1:Y:S01]  /*2fc0*/  LDS.128 R4, [R4+0x110] ;  /* 0x0001100004047984 */ /* 0x000e620000000c00 */
[----:B------:R-:W-:Y:S02]  /*2fd0*/  PRMT R2, RZ, 0x654, R2 ;  /* 0x00000654ff027816 */ /* 0x000fe40000000002 */
[C---:B------:R-:W-:Y:S01]  /*2fe0*/  ISETP.NE.AND P1, PT, R11.reuse, 0x2, PT ;  /* 0x000000020b00780c */ /* 0x040fe20003f25270 */
[----:B------:R-:W-:Y:S01]  /*2ff0*/  @!PT LDS RZ, [RZ] ;  /* 0x00000000fffff984 */ /* 0x000fe20000000800 */
[----:B------:R-:W-:Y:S01]  /*3000*/  @!PT LDS RZ, [RZ] ;  /* 0x00000000fffff984 */ /* 0x000fe20000000800 */
[----:B------:R-:W-:Y:S01]  /*3010*/  @!PT LDS RZ, [RZ] ;  /* 0x00000000fffff984 */ /* 0x000fe20000000800 */
[----:B------:R-:W-:Y:S01]  /*3020*/  @!PT LDS RZ, [RZ] ;  /* 0x00000000fffff984 */ /* 0x000fe20000000800 */
[----:B------:R2:W-:Y:S06]  /*3030*/  MEMBAR.ALL.CTA ;  /* 0x0000000000007992 */ /* 0x0005ec0000008000 */
[----:B--2---:R-:W2:Y:S01]  /*3040*/  FENCE.VIEW.ASYNC.S ;  /* 0x00000000000073c6 */ /* 0x004ea20000000000 */
[----:B------:R-:W-:Y:S01]  /*3050*/  SEL R11, R11, RZ, P1 ;  /* 0x000000ff0b0b7207 */ /* 0x000fe20000800000 */
[----:B--2---:R2:W-:Y:S01]  /*3060*/  SYNCS.ARRIVE.TRANS64.RED.A1T0 RZ, [R2+URZ], RZ ;  /* 0x000000ff02ff79a7 */ /* 0x0045e200081004ff */
[----:B-1----:R-:W-:-:S02]  /*3070*/  LOP3.LUT P3, RZ, R6, 0x1, RZ, 0xc0, !PT ;  /* 0x0000000106ff7812 */ /* 0x002fc4000786c0ff */
[----:B------:R-:W-:-:S04]  /*3080*/  SEL R5, RZ, 0x1, P1 ;  /* 0x00000001ff057807 */ /* 0x000fc80000800000 */
[----:B------:R-:W-:Y:S02]  /*3090*/  LOP3.LUT R10, R10, R5, RZ, 0x3c, !PT ;  /* 0x000000050a0a7212 */ /* 0x000fe400078e3cff */
[----:B--2---:R-:W-:-:S04]  /*30a0*/  SEL R2, RZ, 0x1, P0 ;  /* 0x00000001ff027807 */ /* 0x004fc80000000000 */
[----:B------:R-:W-:Y:S01]  /*30b0*/  LOP3.LUT R9, R9, R2, RZ, 0x3c, !PT ;  /* 0x0000000209097212 */ /* 0x000fe200078e3cff */
[----:B------:R-:W-:Y:S06]  /*30c0*/  @P3 BRA `(.L_x_54) ;  /* 0xfffffffc002c3947 */ /* 0x000fec000383ffff */
[----:B------:R-:W-:Y:S01]  /*30d0*/  ULEA UR4, UR5, UR6, 0x3 ;  /* 0x0000000605047291 */ /* 0x000fe2000f8e18ff */
[----:B------:R-:W-:-:S08]  /*30e0*/  SHF.L.U32 R3, R12, 0x1f, RZ ;  /* 0x0000001f0c037819 */ /* 0x000fd000000006ff */
[----:B------:R-:W1:Y:S02]  /*30f0*/  SYNCS.PHASECHK.TRANS64 P0, [UR4+0x90], R3 ;  /* 0x00009003ff0075a7 */ /* 0x000e640008001004 */
[----:B-1----:R-:W-:Y:S05]  /*3100*/  @P0 BRA `(.L_x_55) ;  /* 0x0000000000080947 */ /* 0x002fea0003800000 */
[----:B------:R-:W1:Y:S02]  /*3110*/  SYNCS.PHASECHK.TRANS64.TRYWAIT P0, [UR4+0x90], R3 ;  /* 0x00009003ff0075a7 */ /* 0x000e640008001104 */
[----:B-1----:R-:W-:Y:S05]  /*3120*/  @!P0 BRA `(.L_x_56) ;  /* 0x0000006000e08947 */ /* 0x002fea0003800000 */
.L_x_55:
[----:B------:R-:W-:-:S04]  /*3130*/  UIADD3 UR7, UPT, UPT, UR5, 0x1, URZ ;  /* 0x0000000105077890 */ /* 0x000fc8000fffe0ff */
[----:B------:R-:W-:-:S04]  /*3140*/  UISETP.NE.AND UP0, UPT, UR7, 0x2, UPT ;  /* 0x000000020700788c */ /* 0x000fc8000bf05270 */
[----:B------:R-:W-:Y:S02]  /*3150*/  USEL UR8, URZ, 0x1, UP0 ;  /* 0x00000001ff087887 */ /* 0x000fe40008000000 */
[----:B------:R-:W-:-:S04]  /*3160*/  USEL UR7, UR7, URZ, UP0 ;  /* 0x000000ff07077287 */ /* 0x000fc80008000000 */
[----:B------:R-:W-:Y:S01]  /*3170*/  ULEA UR7, UR7, UR6, 0x3 ;  /* 0x0000000607077291 */ /* 0x000fe2000f8e18ff */
[----:B-1----:R-:W-:-:S04]  /*3180*/  LOP3.LUT R3, R12, UR8, RZ, 0x3c, !PT ;  /* 0x000000080c037c12 */ /* 0x002fc8000f8e3cff */
[----:B------:R-:W-:-:S04]  /*3190*/  SHF.L.U32 R0, R3, 0x1f, RZ ;  /* 0x0000001f03007819 */ /* 0x000fc800000006ff */
[----:B------:R-:W1:Y:S02]  /*31a0*/  SYNCS.PHASECHK.TRANS64 P0, [UR7+0x90], R0 ;  /* 0x00009000ff0075a7 */ /* 0x000e640008001007 */
[----:B-1----:R-:W-:Y:S05]  /*31b0*/  @P0 EXIT ;  /* 0x000000000000094d */ /* 0x002fea0003800000 */
[----:B------:R-:W-:Y:S02]  /*31c0*/  SHF.L.U32 R3, R3, 0x1f, RZ ;  /* 0x0000001f03037819 */ /* 0x000fe400000006ff */
[----:B------:R-:W-:-:S07]  /*31d0*/  MOV R0, UR7 ;  /* 0x0000000700007c02 */ /* 0x000fce0008000f00 */
.L_x_57:
[----:B-1----:R1:W2:Y:S02]  /*31e0*/  SYNCS.PHASECHK.TRANS64.TRYWAIT P0, [R0+URZ+0x90], R3 ;  /* 0x00009003000075a7 */ /* 0x0022a400080011ff */
[----:B--2---:R-:W-:Y:S05]  /*31f0*/  @!P0 NANOSLEEP.SYNCS 0x989680 ;  /* 0x009896800000895d */ /* 0x004fea0003900000 */
[----:B------:R-:W2:Y:S02]  /*3200*/  @!P0 SYNCS.PHASECHK.TRANS64 P0, [R0+URZ+0x90], R3 ;  /* 0x00009003000085a7 */ /* 0x000ea400080010ff */
[----:B--2---:R-:W-:Y:S05]  /*3210*/  @P0 EXIT ;  /* 0x000000000000094d */ /* 0x004fea0003800000 */
[----:B------:R-:W-:Y:S05]  /*3220*/  BRA `(.L_x_57) ;  /* 0xfffffffc00ec7947 */ /* 0x000fea000383ffff */
.L_x_50:
[----:B------:R-:W-:Y:S05]  /*3230*/  BRA.U UP4, `(.L_x_58) ;  /* 0x0000001504487547 */ /* 0x000fea000b800000 */
[----:B------:R-:W-:Y:S01]  /*3240*/  UMOV UR4, 0x40 ;  /* 0x0000004000047882 */ /* 0x000fe20000000000 */
[----:B------:R-:W-:Y:S01]  /*3250*/  NOP ;  /* 0x0000000000007918 */ /* 0x000fe20000000000 */
[----:B------:R-:W-:Y:S01]  /*3260*/  ULEA UR5, UR47, UR4, 0x18 ;  /* 0x000000042f057291 */ /* 0x000fe2000f8ec0ff */
[----:B------:R-:W-:Y:S02]  /*3270*/  UMOV UR6, 0x400 ;  /* 0x0000040000067882 */ /* 0x000fe40000000000 */
[----:B------:R-:W-:-:S06]  /*3280*/  ULEA UR6, UR47, UR6, 0x18 ;  /* 0x000000062f067291 */ /* 0x000fcc000f8ec0ff */
[----:B------:R-:W1:Y:S02]  /*3290*/  LDS.U8 R0, [UR5+0x1c] ;  /* 0x00001c05ff007984 */ /* 0x000e640008000000 */
[----:B-1----:R-:W-:-:S13]  /*32a0*/  ISETP.NE.AND P0, PT, R0, RZ, PT ;  /* 0x000000ff0000720c */ /* 0x002fda0003f05270 */
[----:B------:R-:W-:Y:S05]  /*32b0*/  @P0 BRA `(.L_x_59) ;  /* 0x0000000400080947 */ /* 0x000fea0003800000 */
[----:B------:R-:W-:Y:S02]  /*32c0*/  UISETP.NE.U32.AND UP1, UPT, UR68, 0x1, UPT ;  /* 0x000000014400788c */ /* 0x000fe4000bf25070 */
[----:B------:R-:W-:-:S07]  /*32d0*/  UIADD3 UR7, UPT, UPT, UR5, 0x8, URZ ;  /* 0x0000000805077890 */ /* 0x000fce000fffe0ff */
[----:B------:R-:W-:Y:S05]  /*32e0*/  BRA.U !UP1, `(.L_x_60) ;  /* 0x00000001099c7547 */ /* 0x000fea000b800000 */
[----:B------:R-:W-:Y:S01]  /*32f0*/  ELECT P0, URZ, PT ;  /* 0x0000000000ff782f */ /* 0x000fe20003800000 */
[----:B------:R-:W-:-:S12]  /*3300*/  BSSY B0, `(.L_x_60) ;  /* 0x0000025000007945 */ /* 0x000fd80003800000 */
[----:B------:R-:W-:Y:S05]  /*3310*/  @!P0 BRA `(.L_x_61) ;  /* 0x00000000008c8947 */ /* 0x000fea0003800000 */
[----:B------:R-:W-:-:S05]  /*3320*/  UMOV UR4, 0x10 ;  /* 0x0000001000047882 */ /* 0x000fca0000000000 */
[----:B------:R-:W-:Y:S04]  /*3330*/  DEPBAR.LE SB1, 0x36 ;  /* 0x00009d800000791a */ /* 0x000fe80000000000 */
[----:B------:R-:W1:Y:S02]  /*3340*/  UTCATOMSWS.2CTA.FIND_AND_SET.ALIGN UP0, UR4, UR4 ;  /* 0x00000004000475e3 */ /* 0x000e640008200800 */
[----:B-1----:R-:W-:Y:S01]  /*3350*/  MOV R11, UR4 ;  /* 0x00000004000b7c02 */ /* 0x002fe20008000f00 */
[----:B------:R-:W-:Y:S06]  /*3360*/  BRA.U UP0, `(.L_x_62) ;  /* 0x0000000100187547 */ /* 0x000fec000b800000 */
.L_x_63:
[----:B------:R-:W-:Y:S05]  /*3370*/  NANOSLEEP 0x64 ;  /* 0x000000640000795d */ /* 0x000fea0003800000 */
[----:B------:R-:W-:-:S05]  /*3380*/  UMOV UR4, 0x10 ;  /* 0x0000001000047882 */ /* 0x000fca0000000000 */
[----:B------:R-:W-:Y:S04]  /*3390*/  DEPBAR.LE SB1, 0x36 ;  /* 0x00009d800000791a */ /* 0x000fe80000000000 */
[----:B------:R-:W1:Y:S02]  /*33a0*/  UTCATOMSWS.2CTA.FIND_AND_SET.ALIGN UP0, UR4, UR4 ;  /* 0x00000004000475e3 */ /* 0x000e640008200800 */
[----:B-1----:R-:W-:Y:S01]  /*33b0*/  MOV R11, UR4 ;  /* 0x00000004000b7c02 */ /* 0x002fe20008000f00 */
[----:B------:R-:W-:Y:S05]  /*33c0*/  BRA.U !UP0, `(.L_x_63) ;  /* 0xfffffffd08e87547 */ /* 0x000fea000b83ffff */
.L_x_62:
[----:B------:R-:W1:Y:S01]  /*33d0*/  LDS R7, [UR5+0x10] ;  /* 0x00001005ff077984 */ /* 0x000e620008000800 */
[----:B------:R-:W-:Y:S01]  /*33e0*/  IMAD.U32 R5, RZ, RZ, UR6 ;  /* 0x00000006ff057e24 */ /* 0x000fe2000f8e00ff */
[----:B------:R-:W-:-:S03]  /*33f0*/  MOV R4, UR69 ;  /* 0x0000004500047c02 */ /* 0x000fc60008000f00 */
[----:B------:R-:W-:Y:S01]  /*3400*/  VIADD R5, R5, 0x130 ;  /* 0x0000013005057836 */ /* 0x000fe20000000000 */
[----:B-1----:R-:W-:-:S04]  /*3410*/  SHF.L.U32 R7, R7, 0x1f, RZ ;  /* 0x0000001f07077819 */ /* 0x002fc800000006ff */
[----:B------:R-:W1:Y:S02]  /*3420*/  SYNCS.PHASECHK.TRANS64.TRYWAIT P0, [UR5+0x8], R7 ;  /* 0x00000807ff0075a7 */ /* 0x000e640008001105 */
[----:B-1----:R-:W-:Y:S05]  /*3430*/  @P0 BRA `(.L_x_64) ;  /* 0x0000000000080947 */ /* 0x002fea0003800000 */
[----:B------:R-:W1:Y:S02]  /*3440*/  SYNCS.PHASECHK.TRANS64.TRYWAIT P0, [UR5+0x8], R7 ;  /* 0x00000807ff0075a7 */ /* 0x000e640008001105 */
[----:B-1----:R-:W-:Y:S05]  /*3450*/  @!P0 BRA `(.L_x_65) ;  /* 0x00000060002c8947 */ /* 0x002fea0003800000 */
.L_x_64:
[----:B-1----:R-:W-:Y:S01]  /*3460*/  HFMA2 R0, -RZ, RZ, 0, 5.9604644775390625e-08 ;  /* 0x00000001ff007431 */ /* 0x002fe200000001ff */
[----:B------:R-:W-:Y:S01]  /*3470*/  UPRMT UR4, UR69, 0x654, UR7 ;  /* 0x0000065445047896 */ /* 0x000fe20008000007 */
[----:B------:R-:W-:Y:S01]  /*3480*/  IMAD.MOV.U32 R8, RZ, RZ, 0xffff ;  /* 0x0000ffffff087424 */ /* 0x000fe200078e00ff */
[----:B------:R-:W-:Y:S01]  /*3490*/  PRMT R4, R4, 0x654, R5 ;  /* 0x0000065404047816 */ /* 0x000fe20000000005 */
[----:B------:R-:W-:Y:S02]  /*34a0*/  IMAD.MOV.U32 R6, RZ, RZ, 0x4 ;  /* 0x00000004ff067424 */ /* 0x000fe400078e00ff */
[----:B------:R-:W-:Y:S01]  /*34b0*/  IMAD.SHL.U32 R9, R11, 0x20, RZ ;  /* 0x000000200b097824 */ /* 0x000fe200078e00ff */
[----:B------:R-:W-:Y:S02]  /*34c0*/  MOV R5, UR4 ;  /* 0x0000000400057c02 */ /* 0x000fe40008000f00 */
[-C--:B------:R-:W-:Y:S01]  /*34d0*/  SHF.L.U32 R8, R8, R11.reuse, RZ ;  /* 0x0000000b08087219 */ /* 0x080fe200000006ff */
[----:B------:R1:W-:Y:S01]  /*34e0*/  SYNCS.ARRIVE.TRANS64.RED RZ, [UR4], R6 ;  /* 0x00000006ffff79a7 */ /* 0x0003e20008000404 */
[----:B------:R-:W-:Y:S01]  /*34f0*/  SHF.L.U32 R7, R0, R11, RZ ;  /* 0x0000000b00077219 */ /* 0x000fe200000006ff */
[----:B------:R1:W-:Y:S04]  /*3500*/  STS [UR6+0x130], R9 ;  /* 0x00013009ff007988 */ /* 0x0003e80008000806 */
[----:B------:R1:W-:Y:S04]  /*3510*/  STAS [R4.64], R11 ;  /* 0x0000000b04007dbd */ /* 0x0003e8000c0008ff */
[----:B------:R1:W-:Y:S04]  /*3520*/  ATOMS.OR RZ, [UR5+0x14], R8 ;  /* 0x00001408ffff798c */ /* 0x0003e8000b000005 */
[----:B------:R1:W-:Y:S04]  /*3530*/  ATOMS.OR RZ, [UR5+0x18], R7 ;  /* 0x00001807ffff798c */ /* 0x0003e8000b000005 */
[----:B------:R1:W-:Y:S02]  /*3540*/  ATOMS.XOR RZ, [UR5+0x10], R0 ;  /* 0x00001000ffff798c */ /* 0x0003e4000b800005 */
.L_x_61:
[----:B------:R-:W-:Y:S05]  /*3550*/  BSYNC B0 ;  /* 0x0000000000007941 */ /* 0x000fea0003800000 */
.L_x_60:
[----:B------:R-:W-:Y:S05]  /*3560*/  BRA.U UP1, `(.L_x_66) ;  /* 0x00000001016c7547 */ /* 0x000fea000b800000 */
[----:B------:R-:W-:-:S03]  /*3570*/  UMOV UR4, 0xffffffff ;  /* 0xffffffff00047882 */ /* 0x000fc60000000000 */
[----:B------:R-:W-:Y:S05]  /*3580*/  BRA.DIV UR4, `(.L_x_67) ;  /* 0x0000005e04f87947 */ /* 0x000fea000b800000 */
[----:B------:R-:W-:-:S13]  /*3590*/  ELECT P0, URZ, PT ;  /* 0x0000000000ff782f */ /* 0x000fda0003800000 */
.L_x_167:
[----:B------:R-:W-:Y:S05]  /*35a0*/  @!P0 BRA `(.L_x_66) ;  /* 0x00000000005c8947 */ /* 0x000fea0003800000 */
[----:B-1----:R-:W1:Y:S02]  /*35b0*/  LDS R5, [UR5+0x10] ;  /* 0x00001005ff057984 */ /* 0x002e640008000800 */
[----:B-1----:R-:W-:-:S04]  /*35c0*/  SHF.L.U32 R5, R5, 0x1f, RZ ;  /* 0x0000001f05057819 */ /* 0x002fc800000006ff */
[----:B------:R-:W1:Y:S02]  /*35d0*/  SYNCS.PHASECHK.TRANS64.TRYWAIT P0, [UR5+0x8], R5 ;  /* 0x00000805ff0075a7 */ /* 0x000e640008001105 */
[----:B-1----:R-:W-:Y:S05]  /*35e0*/  @P0 BRA `(.L_x_68) ;  /* 0x0000000000080947 */ /* 0x002fea0003800000 */
[----:B------:R-:W1:Y:S02]  /*35f0*/  SYNCS.PHASECHK.TRANS64.TRYWAIT P0, [UR5+0x8], R5 ;  /* 0x00000805ff0075a7 */ /* 0x000e640008001105 */
[----:B-1----:R-:W-:Y:S05]  /*3600*/  @!P0 BRA `(.L_x_69) ;  /* 0x0000005c00fc8947 */ /* 0x002fea0003800000 */
.L_x_68:
[----:B------:R-:W2:Y:S01]  /*3610*/  LDS R7, [UR6+0x130] ;  /* 0x00013006ff077984 */ /* 0x000ea20008000800 */
[----:B-1----:R-:W-:Y:S02]  /*3620*/  HFMA2 R0, -RZ, RZ, 0, 5.9604644775390625e-08 ;  /* 0x00000001ff007431 */ /* 0x002fe400000001ff */
[----:B------:R-:W-:Y:S01]  /*3630*/  IMAD.MOV.U32 R4, RZ, RZ, 0xffff ;  /* 0x0000ffffff047424 */ /* 0x000fe200078e00ff */
[----:B------:R-:W-:Y:S01]  /*3640*/  UPRMT UR4, UR69, 0x654, UR7 ;  /* 0x0000065445047896 */ /* 0x000fe20008000007 */
[----:B--2---:R-:W-:-:S03]  /*3650*/  IMAD.SHL.U32 R5, R7, 0x20, RZ ;  /* 0x0000002007057824 */ /* 0x004fc600078e00ff */
[-C--:B------:R-:W-:Y:S02]  /*3660*/  SHF.L.U32 R4, R4, R7.reuse, RZ ;  /* 0x0000000704047219 */ /* 0x080fe400000006ff */
[----:B------:R-:W-:Y:S01]  /*3670*/  SHF.L.U32 R7, R0, R7, RZ ;  /* 0x0000000700077219 */ /* 0x000fe200000006ff */
[----:B------:R2:W-:Y:S04]  /*3680*/  STS [UR6+0x130], R5 ;  /* 0x00013005ff007988 */ /* 0x0005e80008000806 */
[----:B------:R2:W-:Y:S04]  /*3690*/  ATOMS.OR RZ, [UR5+0x14], R4 ;  /* 0x00001404ffff798c */ /* 0x0005e8000b000005 */
[----:B------:R2:W-:Y:S01]  /*36a0*/  ATOMS.OR RZ, [UR5+0x18], R7 ;  /* 0x00001807ffff798c */ /* 0x0005e2000b000005 */
[----:B------:R-:W-:Y:S03]  /*36b0*/  SYNCS.ARRIVE.TRANS64.RED.A1T0 RZ, [UR4], RZ ;  /* 0x000000ffffff79a7 */ /* 0x000fe60008100404 */
[----:B------:R2:W-:Y:S01]  /*36c0*/  ATOMS.XOR RZ, [UR5+0x10], R0 ;  /* 0x00001000ffff798c */ /* 0x0005e2000b800005 */
[----:B------:R-:W-:Y:S05]  /*36d0*/  BRA `(.L_x_66) ;  /* 0x0000000000107947 */ /* 0x000fea0003800000 */
.L_x_59:
[----:B------:R-:W-:Y:S02]  /*36e0*/  MOV R0, 0xffffffff ;  /* 0xffffffff00007802 */ /* 0x000fe40000000f00 */
[----:B------:R-:W-:-:S03]  /*36f0*/  MOV R4, 0x3720 ;  /* 0x0000372000047802 */ /* 0x000fc60000000f00 */
[----:B------:R1:W-:Y:S04]  /*3700*/  STS [UR6+0x130], R0 ;  /* 0x00013000ff007988 */ /* 0x0003e80008000806 */
[----:B-1---5:R-:W-:Y:S05]  /*3710*/  CALL.REL.NOINC `($__internal_1_$__cuda_sm10x_tcgen05_guardrail_trap_phase_invalid_during_alloc) ;  /* 0x0000006400d07944 */ /* 0x022fea0003c00000 */
.L_x_66:
[----:B------:R-:W-:Y:S05]  /*3720*/  WARPSYNC.ALL ;  /* 0x0000000000007948 */ /* 0x000fea0003800000 */
[----:B------:R-:W3:Y:S01]  /*3730*/  S2UR UR4, SR_CgaCtaId ;  /* 0x00000000000479c3 */ /* 0x000ee20000008800 */
[----:B------:R-:W-:Y:S01]  /*3740*/  UMOV UR41, 0x400 ;  /* 0x0000040000297882 */ /* 0x000fe20000000000 */
[----:B------:R-:W-:-:S06]  /*3750*/  NOP ;  /* 0x0000000000007918 */ /* 0x000fcc0000000000 */
[----:B------:R-:W-:Y:S06]  /*3760*/  BAR.ARV 0x6, 0xa0 ;  /* 0x0182800000007b1d */ /* 0x000fec0000002000 */
[----:B------:R-:W4:Y:S01]  /*3770*/  LDCU UR6, c[0x0][0x38c] ;  /* 0x00007180ff0677ac */ /* 0x000f220008000800 */
[----:B------:R-:W-:Y:S01]  /*3780*/  LOP3.LUT R3, R3, 0xffff, RZ, 0xc0, !PT ;  /* 0x0000ffff03037812 */ /* 0x000fe200078ec0ff */
[----:B-1----:R-:W-:Y:S01]  /*3790*/  IMAD.MOV.U32 R9, RZ, RZ, 0x1 ;  /* 0x00000001ff097424 */ /* 0x002fe200078e00ff */
[----:B------:R-:W-:Y:S01]  /*37a0*/  LOP3.LUT R2, R2, 0xffff, RZ, 0xc0, !PT ;  /* 0x0000ffff02027812 */ /* 0x000fe200078ec0ff */
[----:B------:R-:W-:Y:S01]  /*37b0*/  IMAD.MOV.U32 R8, RZ, RZ, RZ ;  /* 0x000000ffff087224 */ /* 0x000fe200078e00ff */
[----:B------:R-:W-:Y:S01]  /*37c0*/  R2UR UR43, R3 ;  /* 0x00000000032b72ca */ /* 0x000fe200000e0000 */
[----:B------:R-:W-:Y:S01]  /*37d0*/  UMOV UR47, URZ ;  /* 0x000000ff002f7c82 */ /* 0x000fe20008000000 */
[----:B------:R-:W-:-:S02]  /*37e0*/  R2UR UR65, R2 ;  /* 0x00000000024172ca */ /* 0x000fc400000e0000 */
[----:B------:R-:W-:Y:S01]  /*37f0*/  CS2R R2, SRZ ;  /* 0x0000000000027805 */ /* 0x000fe2000001ff00 */
[----:B------:R-:W-:Y:S01]  /*3800*/  UMOV UR38, URZ ;  /* 0x000000ff00267c82 */ /* 0x000fe20008000000 */
[----:B---3--:R-:W-:Y:S01]  /*3810*/  ULEA UR41, UR4, UR41, 0x18 ;  /* 0x0000002904297291 */ /* 0x008fe2000f8ec0ff */
[----:B------:R-:W-:Y:S01]  /*3820*/  UMOV UR37, URZ ;  /* 0x000000ff00257c82 */ /* 0x000fe20008000000 */
[----:B------:R-:W-:Y:S02]  /*3830*/  UISETP.NE.AND UP3, UPT, UR68, URZ, UPT ;  /* 0x000000ff4400728c */ /* 0x000fe4000bf65270 */
[----:B------:R-:W-:Y:S02]  /*3840*/  UIADD3 UR5, UPT, UPT, UR41, 0x8400, URZ ;  /* 0x0000840029057890 */ /* 0x000fe4000fffe0ff */
[----:B------:R-:W-:-:S03]  /*3850*/  UIADD3 UR4, UPT, UPT, UR41, 0x20400, URZ ;  /* 0x0002040029047890 */ /* 0x000fc6000fffe0ff */
[----:B--2---:R-:W1:Y:S01]  /*3860*/  LDS R0, [UR41+0x130] ;  /* 0x00013029ff007984 */ /* 0x004e620008000800 */
[----:B----4-:R-:W-:Y:S02]  /*3870*/  UIADD3 UR6, UPT, UPT, UR6, 0x3f, URZ ;  /* 0x0000003f06067890 */ /* 0x010fe4000fffe0ff */
[----:B------:R-:W-:Y:S02]  /*3880*/  USHF.R.U32.HI UR5, URZ, 0x4, UR5 ;  /* 0x00000004ff057899 */ /* 0x000fe40008011605 */
[----:B------:R-:W-:Y:S02]  /*3890*/  USHF.R.S32.HI UR64, URZ, 0x1f, UR6 ;  /* 0x0000001fff407899 */ /* 0x000fe40008011406 */
[----:B------:R-:W-:Y:S02]  /*38a0*/  USHF.R.U32.HI UR4, URZ, 0x4, UR4 ;  /* 0x00000004ff047899 */ /* 0x000fe40008011604 */
[----:B------:R-:W-:Y:S02]  /*38b0*/  ULEA.HI UR64, UR64, UR6, URZ, 0x6 ;  /* 0x0000000640407291 */ /* 0x000fe4000f8f30ff */
[----:B------:R-:W-:-:S02]  /*38c0*/  ULOP3.LUT UR5, UR5, 0x3fff, URZ, 0xc0, !UPT ;  /* 0x00003fff05057892 */ /* 0x000fc4000f8ec0ff */
[----:B------:R-:W-:Y:S02]  /*38d0*/  USHF.R.S32.HI UR64, URZ, 0x6, UR64 ;  /* 0x00000006ff407899 */ /* 0x000fe40008011440 */
[----:B------:R-:W-:Y:S02]  /*38e0*/  ULOP3.LUT UR45, UR4, 0x3fff, URZ, 0xc0, !UPT ;  /* 0x00003fff042d7892 */ /* 0x000fe4000f8ec0ff */
[----:B------:R-:W-:Y:S01]  /*38f0*/  UISETP.LT.AND UP0, UPT, UR64, 0x1, UPT ;  /* 0x000000014000788c */ /* 0x000fe2000bf01270 */
[----:B------:R-:W-:Y:S01]  /*3900*/  UMOV UR62, 0x0 ;  /* 0x00000000003e7882 */ /* 0x000fe20000000000 */
        /* <DEDUP_REMOVED lines=9> */
[----:B------:R-:W-:-:S02]  /*39a0*/  ULOP3.LUT UR44, UR5, 0x10000, URZ, 0xfc, !UPT ;  /* 0x00010000052c7892 */ /* 0x000fc4000f8efcff */
[----:B------:R-:W-:Y:S02]  /*39b0*/  ULOP3.LUT UR45, UR45, 0x10000, URZ, 0xfc, !UPT ;  /* 0x000100002d2d7892 */ /* 0x000fe4000f8efcff */
[----:B------:R-:W-:Y:S01]  /*39c0*/  USEL UR66, UR64, 0x1, !UP0 ;  /* 0x0000000140427887 */ /* 0x000fe2000c000000 */
[----:B------:R-:W-:Y:S01]  /*39d0*/  UMOV UR52, 0x0 ;  /* 0x0000000000347882 */ /* 0x000fe20000000000 */
[----:B------:R-:W-:Y:S01]  /*39e0*/  UMOV UR53, 0x10100910 ;  /* 0x1010091000357882 */ /* 0x000fe20000000000 */
[----:B------:R-:W-:Y:S01]  /*39f0*/  UMOV UR50, 0x0 ;  /* 0x0000000000327882 */ /* 0x000fe20000000000 */
[----:B------:R-:W-:Y:S01]  /*3a00*/  UMOV UR51, 0x10100910 ;  /* 0x1010091000337882 */ /* 0x000fe20000000000 */
[----:B------:R-:W-:Y:S01]  /*3a10*/  UMOV UR48, 0x0 ;  /* 0x0000000000307882 */ /* 0x000fe20000000000 */
[----:B-1----:R-:W-:Y:S01]  /*3a20*/  R2UR UR67, R0 ;  /* 0x00000000004372ca */ /* 0x002fe200000e0000 */
[----:B------:R-:W-:-:S14]  /*3a30*/  UMOV UR49, 0x10100910 ;  /* 0x1010091000317882 */ /* 0x000fdc0000000000 */
.L_x_77:
[C---:B------:R-:W-:Y:S02]  /*3a40*/  LEA R0, R8.reuse, UR41, 0x3 ;  /* 0x0000002908007c11 */ /* 0x040fe4000f8e18ff */
[----:B------:R-:W-:Y:S02]  /*3a50*/  SHF.L.U32 R5, R3, 0x1f, RZ ;  /* 0x0000001f03057819 */ /* 0x000fe400000006ff */
[----:B------:R-:W-:Y:S02]  /*3a60*/  LEA R4, R8, UR41, 0x4 ;  /* 0x0000002908047c11 */ /* 0x000fe4000f8e20ff */
[----:B------:R-:W1:Y:S02]  /*3a70*/  SYNCS.PHASECHK.TRANS64.TRYWAIT P0, [R0+URZ+0x80], R5 ;  /* 0x00008005000075a7 */ /* 0x000e6400080011ff */
[----:B-1-3--:R-:W-:Y:S05]  /*3a80*/  @!P0 BRA `(.L_x_70) ;  /* 0x0000005800f48947 */ /* 0x00afea0003800000 */
.L_x_168:
[----:B-1----:R-:W1:Y:S01]  /*3a90*/  LDS.128 R4, [R4+0x110] ;  /* 0x0001100004047984 */ /* 0x002e620000000c00 */
[----:B------:R-:W-:Y:S02]  /*3aa0*/  VIADD R0, R0, 0x90 ;  /* 0x0000009000007836 */ /* 0x000fe40000000000 */
[----:B------:R-:W-:Y:S01]  /*3ab0*/  VIADD R8, R8, 0x1 ;  /* 0x0000000108087836 */ /* 0x000fe20000000000 */
[----:B------:R-:W-:Y:S01]  /*3ac0*/  @!PT LDS RZ, [RZ] ;  /* 0x00000000fffff984 */ /* 0x000fe20000000800 */
[----:B------:R-:W-:Y:S01]  /*3ad0*/  @!PT LDS RZ, [RZ] ;  /* 0x00000000fffff984 */ /* 0x000fe20000000800 */
[----:B------:R-:W-:Y:S01]  /*3ae0*/  @!PT LDS RZ, [RZ] ;  /* 0x00000000fffff984 */ /* 0x000fe20000000800 */
[----:B------:R-:W-:Y:S01]  /*3af0*/  @!PT LDS RZ, [RZ] ;  /* 0x00000000fffff984 */ /* 0x000fe20000000800 */
[----:B------:R2:W-:Y:S06]  /*3b00*/  MEMBAR.ALL.CTA ;  /* 0x0000000000007992 */ /* 0x0005ec0000008000 */
[----:B--2---:R-:W2:Y:S01]  /*3b10*/  FENCE.VIEW.ASYNC.S ;  /* 0x00000000000073c6 */ /* 0x004ea20000000000 */
[----:B------:R-:W-:-:S04]  /*3b20*/  PRMT R0, RZ, 0x654, R0 ;  /* 0x00000654ff007816 */ /* 0x000fc80000000000 */
[----:B--2---:R2:W-:Y:S01]  /*3b30*/  SYNCS.ARRIVE.TRANS64.RED.A1T0 RZ, [R0+URZ], RZ ;  /* 0x000000ff00ff79a7 */ /* 0x0045e200081004ff */
[----:B-1----:R-:W-:Y:S01]  /*3b40*/  LOP3.LUT P1, RZ, R6, 0x1, RZ, 0xc0, !PT ;  /* 0x0000000106ff7812 */ /* 0x002fe2000782c0ff */
[----:B--2---:R-:W-:-:S12]  /*3b50*/  BRA.U UP3, `(.L_x_71) ;  /* 0x0000000503587547 */ /* 0x004fd8000b800000 */
[----:B------:R-:W1:Y:S01]  /*3b60*/  LDCU UR4, c[0x0][0x38c] ;  /* 0x00007180ff0477ac */ /* 0x000e620008000800 */
[----:B------:R-:W-:Y:S02]  /*3b70*/  PLOP3.LUT P2, PT, PT, PT, PT, 0x80, 0x8 ;  /* 0x000000000008781c */ /* 0x000fe40003f4f070 */
[----:B------:R-:W-:Y:S01]  /*3b80*/  SHF.L.U32 R5, R9, 0x1f, RZ ;  /* 0x0000001f09057819 */ /* 0x000fe200000006ff */
[----:B------:R-:W-:Y:S02]  /*3b90*/  ULEA UR46, UR47, UR41, 0x3 ;  /* 0x000000292f2e7291 */ /* 0x000fe4000f8e18ff */
[----:B------:R-:W-:Y:S02]  /*3ba0*/  ULEA UR36, UR47, UR67, 0x6 ;  /* 0x000000432f247291 */ /* 0x000fe4000f8e30ff */
[----:B-1----:R-:W-:-:S06]  /*3bb0*/  UISETP.GE.AND UP0, UPT, UR4, 0x1, UPT ;  /* 0x000000010400788c */ /* 0x002fcc000bf06270 */
[----:B------:R-:W-:-:S05]  /*3bc0*/  PLOP3.LUT P0, PT, PT, PT, UP0, 0x80, 0x8 ;  /* 0x000000000008781c */ /* 0x000fca0003f0f008 */
[----:B------:R-:W-:-:S08]  /*3bd0*/  @UP0 ULEA UR4, UR38, UR41, 0x3 ;  /* 0x0000002926040291 */ /* 0x000fd0000f8e18ff */
[----:B------:R-:W-:-:S04]  /*3be0*/  @P0 SHF.L.U32 R0, R2, 0x1f, RZ ;  /* 0x0000001f02000819 */ /* 0x000fc800000006ff */
[----:B------:R1:W2:Y:S01]  /*3bf0*/  @P0 SYNCS.PHASECHK.TRANS64.TRYWAIT P2, [UR4], R0 ;  /* 0x00000000ff0005a7 */ /* 0x0002a20008041104 */
[----:B------:R-:W3:Y:S02]  /*3c00*/  SYNCS.PHASECHK.TRANS64.TRYWAIT P0, [UR46+0xc0], R5 ;  /* 0x0000c005ff0075a7 */ /* 0x000ee4000800112e */
[----:B-123--:R-:W-:Y:S05]  /*3c10*/  @!P0 BRA `(.L_x_72) ;  /* 0x0000005800a48947 */ /* 0x00efea0003800000 */
.L_x_170:
[----:B------:R-:W-:Y:S01]  /*3c20*/  UMOV UR42, UR37 ;  /* 0x00000025002a7c82 */ /* 0x000fe20008000000 */
[----:B------:R-:W-:Y:S05]  /*3c30*/  BRA.U !UP0, `(.L_x_73) ;  /* 0x0000000508107547 */ /* 0x000fea000b800000 */
[----:B------:R-:W-:Y:S02]  /*3c40*/  UIADD3 UR42, UPT, UPT, UR66, UR37, URZ ;  /* 0x00000025422a7290 */ /* 0x000fe4000fffe0ff */
[----:B------:R-:W-:Y:S01]  /*3c50*/  UPLOP3.LUT UP2, UPT, UPT, UPT, UPT, 0x40, 0x4 ;  /* 0x000000000004789c */ /* 0x000fe20003f4e870 */
[----:B------:R-:W-:Y:S01]  /*3c60*/  UMOV UR39, UR64 ;  /* 0x0000004000277c82 */ /* 0x000fe20008000000 */
[----:B------:R-:W-:-:S09]  /*3c70*/  UMOV UR5, UR38 ;  /* 0x0000002600057c82 */ /* 0x000fd20008000000 */
.L_x_76:
[----:B------:R-:W-:Y:S01]  /*3c80*/  ULEA UR7, UR5, UR41, 0x3 ;  /* 0x0000002905077291 */ /* 0x000fe2000f8e18ff */
[----:B--23--:R-:W-:Y:S11]  /*3c90*/  @P2 BRA `(.L_x_74) ;  /* 0x00000000000c2947 */ /* 0x00cff60003800000 */
[----:B-1----:R-:W-:Y:S04]  /*3ca0*/  SHF.L.U32 R5, R2, 0x1f, RZ ;  /* 0x0000001f02057819 */ /* 0x002fe800000006ff */
[----:B------:R-:W1:Y:S02]  /*3cb0*/  SYNCS.PHASECHK.TRANS64.TRYWAIT P0, [UR7], R5 ;  /* 0x00000005ff0075a7 */ /* 0x000e640008001107 */
[----:B-1----:R-:W-:Y:S05]  /*3cc0*/  @!P0 BRA `(.L_x_75) ;  /* 0x0000005800908947 */ /* 0x002fea0003800000 */
.L_x_74:
[----:B------:R-:W-:Y:S01]  /*3cd0*/  UISETP.NE.AND UP0, UPT, UR39, 0x1, UPT ;  /* 0x000000012700788c */ /* 0x000fe2000bf05270 */
[----:B------:R-:W-:Y:S01]  /*3ce0*/  PLOP3.LUT P2, PT, PT, PT, PT, 0x80, 0x8 ;  /* 0x000000000008781c */ /* 0x000fe20003f4f070 */
[----:B------:R-:W-:Y:S02]  /*3cf0*/  UIADD3 UR4, UPT, UPT, UR5, 0x1, URZ ;  /* 0x0000000105047890 */ /* 0x000fe4000fffe0ff */
[----:B------:R-:W-:Y:S02]  /*3d00*/  UIADD3 UR40, UPT, UPT, UR7, 0x18, URZ ;  /* 0x0000001807287890 */ /* 0x000fe4000fffe0ff */
[----:B------:R-:W-:Y:S01]  /*3d10*/  UISETP.NE.AND UP1, UPT, UR4, 0x3, UPT ;  /* 0x000000030400788c */ /* 0x000fe2000bf25270 */
[----:B------:R-:W-:Y:S01]  /*3d20*/  PLOP3.LUT P0, PT, PT, PT, UP0, 0x80, 0x8 ;  /* 0x000000000008781c */ /* 0x000fe20003f0f008 */
[----:B------:R-:W-:Y:S02]  /*3d30*/  UIADD3 UR37, UPT, UPT, UR37, 0x1, URZ ;  /* 0x0000000125257890 */ /* 0x000fe4000fffe0ff */
[----:B------:R-:W-:Y:S02]  /*3d40*/  USEL UR6, URZ, 0x1, UP1 ;  /* 0x00000001ff067887 */ /* 0x000fe40008800000 */
[----:B------:R-:W-:Y:S02]  /*3d50*/  USEL UR38, UR4, URZ, UP1 ;  /* 0x000000ff04267287 */ /* 0x000fe40008800000 */
[----:B------:R-:W-:Y:S02]  /*3d60*/  UIADD3 UR39, UPT, UPT, UR39, -0x1, URZ ;  /* 0xffffffff27277890 */ /* 0x000fe4000fffe0ff */
[----:B------:R-:W-:Y:S01]  /*3d70*/  @UP0 ULEA UR4, UR38, UR41, 0x3 ;  /* 0x0000002926040291 */ /* 0x000fe2000f8e18ff */
[----:B------:R-:W-:Y:S01]  /*3d80*/  LOP3.LUT R2, R2, UR6, RZ, 0x3c, !PT ;  /* 0x0000000602027c12 */ /* 0x000fe2000f8e3cff */
[----:B------:R-:W-:Y:S02]  /*3d90*/  ULEA UR6, UR5, UR45, 0x9 ;  /* 0x0000002d05067291 */ /* 0x000fe4000f8e48ff */
[----:B------:R-:W-:Y:S01]  /*3da0*/  UISETP.NE.AND UP0, UPT, UR37, UR42, UPT ;  /* 0x0000002a2500728c */ /* 0x000fe2000bf05270 */
[----:B-1----:R-:W-:Y:S01]  /*3db0*/  @P0 SHF.L.U32 R0, R2, 0x1f, RZ ;  /* 0x0000001f02000819 */ /* 0x002fe200000006ff */
[----:B------:R-:W-:Y:S02]  /*3dc0*/  UIADD3 UR34, UPT, UPT, UR6, 0x2, URZ ;  /* 0x0000000206227890 */ /* 0x000fe4000fffe0ff */
[----:B------:R-:W-:Y:S01]  /*3dd0*/  UIADD3 UR30, UPT, UPT, UR6, 0x4, URZ ;  /* 0x00000004061e7890 */ /* 0x000fe2000fffe0ff */
[----:B------:R2:W3:Y:S01]  /*3de0*/  @P0 SYNCS.PHASECHK.TRANS64.TRYWAIT P2, [UR4], R0 ;  /* 0x00000000ff0005a7 */ /* 0x0004e20008041104 */
[----:B------:R-:W-:Y:S02]  /*3df0*/  ULEA UR4, UR5, UR44, 0xb ;  /* 0x0000002c05047291 */ /* 0x000fe4000f8e58ff */
[----:B------:R-:W-:Y:S02]  /*3e00*/  UIADD3 UR26, UPT, UPT, UR6, 0x6, URZ ;  /* 0x00000006061a7890 */ /* 0x000fe4000fffe0ff */
        /* <DEDUP_REMOVED lines=10> */
[----:B------:R-:W-:Y:S01]  /*3eb0*/  UIADD3 UR8, UPT, UPT, UR4, 0x406, URZ ;  /* 0x0000040604087890 */ /* 0x000fe2000fffe0ff */
[----:B------:R-:W-:Y:S01]  /*3ec0*/  UMOV UR7, 0x40004040 ;  /* 0x4000404000077882 */ /* 0x000fe20000000000 */
[----:B------:R-:W-:Y:S01]  /*3ed0*/  UMOV UR5, 0x40004040 ;  /* 0x4000404000057882 */ /* 0x000fe20000000000 */
[----:B------:R-:W-:Y:S01]  /*3ee0*/  UMOV UR35, 0x40004040 ;  /* 0x4000404000237882 */ /* 0x000fe20000000000 */
[----:B------:R1:W-:Y:S01]  /*3ef0*/  UTCHMMA.2CTA gdesc[UR4], gdesc[UR6], tmem[UR36], tmem[UR62], idesc[UR63], UP2 ;  /* 0x00ff3e06040075ea */ /* 0x0003e20009200024 */
[----:B------:R-:W-:Y:S01]  /*3f00*/  UPLOP3.LUT UP2, UPT, UPT, UPT, UPT, 0x80, 0x8 ;  /* 0x000000000008789c */ /* 0x000fe20003f4f070 */
[----:B------:R-:W-:Y:S01]  /*3f10*/  UMOV UR33, 0x40004040 ;  /* 0x4000404000217882 */ /* 0x000fe20000000000 */
[----:B------:R-:W-:Y:S01]  /*3f20*/  UMOV UR31, 0x40004040 ;  /* 0x40004040001f7882 */ /* 0x000fe20000000000 */
[----:B------:R2:W-:Y:S01]  /*3f30*/  UTCHMMA.2CTA gdesc[UR32], gdesc[UR34], tmem[UR36], tmem[UR60], idesc[UR61], UPT ;  /* 0x00ff3c22200075ea */ /* 0x0005e2000ba00024 */
        /* <DEDUP_REMOVED lines=14> */
[----:B------:R-:W-:Y:S01]  /*4020*/  UMOV UR9, 0x40004040 ;  /* 0x4000404000097882 */ /* 0x000fe20000000000 */
[----:B------:R2:W-:Y:S01]  /*4030*/  UTCHMMA.2CTA gdesc[UR12], gdesc[UR14], tmem[UR36], tmem[UR50], idesc[UR51], UPT ;  /* 0x00ff320e0c0075ea */ /* 0x0005e2000ba00024 */
[----:B------:R2:W-:Y:S01]  /*4040*/  UTCHMMA.2CTA gdesc[UR8], gdesc[UR10], tmem[UR36], tmem[UR48], idesc[UR49], UPT ;  /* 0x00ff300a080075ea */ /* 0x0005e2000ba00024 */
[----:B------:R2:W-:Y:S01]  /*4050*/  UTCBAR.2CTA.MULTICAST [UR40], URZ, UR43 ;  /* 0x000000ff280073e9 */ /* 0x0005e2000820082b */
[----:B-1----:R-:W-:Y:S01]  /*4060*/  UMOV UR5, UR38 ;  /* 0x0000002600057c82 */ /* 0x002fe20008000000 */
[----:B------:R-:W-:Y:S05]  /*4070*/  BRA.U UP0, `(.L_x_76) ;  /* 0xfffffffd00007547 */ /* 0x000fea000b83ffff */
.L_x_73:
[----:B------:R-:W-:Y:S01]  /*4080*/  UIADD3 UR4, UPT, UPT, UR46, 0xa0, URZ ;  /* 0x000000a02e047890 */ /* 0x000fe2000fffe0ff */
[----:B------:R-:W-:-:S08]  /*4090*/  UMOV UR37, UR42 ;  /* 0x0000002a00257c82 */ /* 0x000fd00008000000 */
[----:B------:R4:W-:Y:S01]  /*40a0*/  UTCBAR.2CTA.MULTICAST [UR4], URZ, UR65 ;  /* 0x000000ff040073e9 */ /* 0x0009e20008200841 */
[----:B------:R-:W-:Y:S02]  /*40b0*/  NOP ;  /* 0x0000000000007918 */ /* 0x000fe40000000000 */
.L_x_71:
[----:B----4-:R-:W-:Y:S01]  /*40c0*/  UIADD3 UR4, UPT, UPT, UR47, 0x1, URZ ;  /* 0x000000012f047890 */ /* 0x010fe2000fffe0ff */
[----:B------:R-:W-:-:S03]  /*40d0*/  ISETP.NE.AND P0, PT, R8, 0x2, PT ;  /* 0x000000020800780c */ /* 0x000fc60003f05270 */
[----:B------:R-:W-:Y:S01]  /*40e0*/  UISETP.NE.AND UP0, UPT, UR4, 0x4, UPT ;  /* 0x000000040400788c */ /* 0x000fe2000bf05270 */
[----:B-12---:R-:W-:Y:S02]  /*40f0*/  SEL R0, RZ, 0x1, P0 ;  /* 0x00000001ff007807 */ /* 0x006fe40000000000 */
[----:B------:R-:W-:Y:S01]  /*4100*/  SEL R8, R8, RZ, P0 ;  /* 0x000000ff08087207 */ /* 0x000fe20000000000 */
[----:B------:R-:W-:Y:S01]  /*4110*/  USEL UR5, URZ, 0x1, UP0 ;  /* 0x00000001ff057887 */ /* 0x000fe20008000000 */
[----:B------:R-:W-:Y:S01]  /*4120*/  LOP3.LUT R3, R3, R0, RZ, 0x3c, !PT ;  /* 0x0000000003037212 */ /* 0x000fe200078e3cff */
[----:B------:R-:W-:-:S04]  /*4130*/  USEL UR47, UR4, URZ, UP0 ;  /* 0x000000ff042f7287 */ /* 0x000fc80008000000 */
[----:B------:R-:W-:Y:S01]  /*4140*/  LOP3.LUT R9, R9, UR5, RZ, 0x3c, !PT ;  /* 0x0000000509097c12 */ /* 0x000fe2000f8e3cff */
[----:B------:R-:W-:Y:S07]  /*4150*/  @P1 BRA `(.L_x_77) ;  /* 0xfffffff800381947 */ /* 0x000fee000383ffff */
[----:B------:R-:W1:Y:S01]  /*4160*/  S2UR UR8, SR_CgaCtaId ;  /* 0x00000000000879c3 */ /* 0x000e620000008800 */
[----:B------:R-:W-:Y:S01]  /*4170*/  ELECT P0, URZ, PT ;  /* 0x0000000000ff782f */ /* 0x000fe20003800000 */
[----:B------:R-:W-:Y:S01]  /*4180*/  HFMA2 R0, -RZ, RZ, 0, 5.9604644775390625e-08 ;  /* 0x00000001ff007431 */ /* 0x000fe200000001ff */
[----:B------:R-:W-:-:S05]  /*4190*/  UMOV UR4, 0x40 ;  /* 0x0000004000047882 */ /* 0x000fca0000000000 */
[----:B------:R-:W-:Y:S01]  /*41a0*/  UVIRTCOUNT.DEALLOC.SMPOOL 0x80 ;  /* 0x000000800000784c */ /* 0x000fe20000000000 */
[----:B------:R-:W-:Y:S02]  /*41b0*/  UISETP.NE.AND UP1, UPT, UR68, URZ, UPT ;  /* 0x000000ff4400728c */ /* 0x000fe4000bf25270 */
[----:B-1----:R-:W-:-:S09]  /*41c0*/  ULEA UR8, UR8, UR4, 0x18 ;  /* 0x0000000408087291 */ /* 0x002fd2000f8ec0ff */
[----:B------:R1:W-:Y:S01]  /*41d0*/  @P0 STS.U8 [UR8+0x1c], R0 ;  /* 0x00001c00ff000988 */ /* 0x0003e20008000008 */
[----:B------:R-:W-:Y:S05]  /*41e0*/  BRA.U UP1, `(.L_x_78) ;  /* 0x0000000101a07547 */ /* 0x000fea000b800000 */
[----:B------:R-:W-:Y:S01]  /*41f0*/  UIADD3 UR7, UPT, UPT, UR41, 0xc0, URZ ;  /* 0x000000c029077890 */ /* 0x000fe2000fffe0ff */
[----:B------:R-:W-:-:S03]  /*4200*/  SHF.L.U32 R3, R9, 0x1f, RZ ;  /* 0x0000001f09037819 */ /* 0x000fc600000006ff */
[----:B------:R-:W-:-:S09]  /*4210*/  ULEA UR4, UR47, UR7, 0x3 ;  /* 0x000000072f047291 */ /* 0x000fd2000f8e18ff */
[----:B------:R-:W2:Y:S02]  /*4220*/  SYNCS.PHASECHK.TRANS64.TRYWAIT P0, [UR4], R3 ;  /* 0x00000003ff0075a7 */ /* 0x000ea40008001104 */
[----:B--2---:R-:W-:Y:S05]  /*4230*/  @!P0 BRA `(.L_x_79) ;  /* 0x00000054004c8947 */ /* 0x004fea0003800000 */
.L_x_173:
        /* <DEDUP_REMOVED lines=9> */
.L_x_175:
        /* <DEDUP_REMOVED lines=9> */
.L_x_177:
[----:B------:R-:W-:-:S04]  /*4360*/  UIADD3 UR4, UPT, UPT, UR4, 0x1, URZ ;  /* 0x0000000104047890 */ /* 0x000fc8000fffe0ff */
[----:B------:R-:W-:-:S04]  /*4370*/  UISETP.NE.AND UP0, UPT, UR4, 0x4, UPT ;  /* 0x000000040400788c */ /* 0x000fc8000bf05270 */
[----:B------:R-:W-:Y:S02]  /*4380*/  USEL UR5, URZ, 0x1, UP0 ;  /* 0x00000001ff057887 */ /* 0x000fe40008000000 */
[----:B------:R-:W-:-:S04]  /*4390*/  USEL UR4, UR4, URZ, UP0 ;  /* 0x000000ff04047287 */ /* 0x000fc80008000000 */
[----:B------:R-:W-:Y:S01]  /*43a0*/  ULEA UR4, UR4, UR7, 0x3 ;  /* 0x0000000704047291 */ /* 0x000fe2000f8e18ff */
[----:B-1----:R-:W-:-:S04]  /*43b0*/  LOP3.LUT R3, R2, UR5, RZ, 0x3c, !PT ;  /* 0x0000000502037c12 */ /* 0x002fc8000f8e3cff */
[----:B------:R-:W-:Y:S01]  /*43c0*/  SHF.L.U32 R3, R3, 0x1f, RZ ;  /* 0x0000001f03037819 */ /* 0x000fe200000006ff */
[----:B------:R-:W-:-:S04]  /*43d0*/  IMAD.U32 R0, RZ, RZ, UR4 ;  /* 0x00000004ff007e24 */ /* 0x000fc8000f8e00ff */
[----:B------:R1:W2:Y:S03]  /*43e0*/  SYNCS.PHASECHK.TRANS64.TRYWAIT P0, [R0+URZ], R3 ;  /* 0x00000003000075a7 */ /* 0x0002a600080011ff */
[----:B--2---:R-:W-:Y:S05]  /*43f0*/  @!P0 NANOSLEEP.SYNCS 0x989680 ;  /* 0x009896800000895d */ /* 0x004fea0003900000 */
[----:B------:R-:W2:Y:S02]  /*4400*/  @!P0 SYNCS.PHASECHK.TRANS64 P0, [R0+URZ], R3 ;  /* 0x00000003000085a7 */ /* 0x000ea400080010ff */
[----:B--2---:R-:W-:Y:S05]  /*4410*/  @P0 BRA `(.L_x_82) ;  /* 0x0000000000200947 */ /* 0x004fea0003800000 */
.L_x_83:
[----:B--2---:R2:W4:Y:S02]  /*4420*/  SYNCS.PHASECHK.TRANS64.TRYWAIT P0, [R0+URZ], R3 ;  /* 0x00000003000075a7 */ /* 0x00452400080011ff */
[----:B----4-:R-:W-:Y:S05]  /*4430*/  @!P0 NANOSLEEP.SYNCS 0x989680 ;  /* 0x009896800000895d */ /* 0x010fea0003900000 */
[----:B------:R-:W4:Y:S02]  /*4440*/  @!P0 SYNCS.PHASECHK.TRANS64 P0, [R0+URZ], R3 ;  /* 0x00000003000085a7 */ /* 0x000f2400080010ff */
[----:B----4-:R-:W-:Y:S05]  /*4450*/  @!P0 BRA `(.L_x_83) ;  /* 0xfffffffc00f08947 */ /* 0x010fea000383ffff */
[----:B------:R-:W-:Y:S05]  /*4460*/  BRA `(.L_x_82) ;  /* 0x00000000000c7947 */ /* 0x000fea0003800000 */
.L_x_78:
[----:B------:R-:W-:-:S04]  /*4470*/  UIADD3 UR4, UPT, UPT, UR41, 0x100, URZ ;  /* 0x0000010029047890 */ /* 0x000fc8000fffe0ff */
[----:B------:R-:W-:-:S09]  /*4480*/  UPRMT UR4, UR69, 0x654, UR4 ;  /* 0x0000065445047896 */ /* 0x000fd20008000004 */
[----:B------:R-:W-:Y:S03]  /*4490*/  SYNCS.ARRIVE.TRANS64.RED.A1T0 RZ, [UR4], RZ ;  /* 0x000000ffffff79a7 */ /* 0x000fe60008100404 */
.L_x_82:
[----:B-12---:R-:W-:Y:S01]  /*44a0*/  SHF.L.U32 R3, RZ, 0x1f, RZ ;  /* 0x0000001fff037819 */ /* 0x006fe200000006ff */
[----:B------:R-:W-:Y:S01]  /*44b0*/  UIADD3 UR4, UPT, UPT, UR41, 0x100, URZ ;  /* 0x0000010029047890 */ /* 0x000fe2000fffe0ff */
[----:B------:R-:W-:Y:S02]  /*44c0*/  PLOP3.LUT P0, PT, PT, PT, UP1, 0x80, 0x8 ;  /* 0x000000000008781c */ /* 0x000fe40003f0f018 */
[----:B------:R-:W1:Y:S02]  /*44d0*/  SYNCS.PHASECHK.TRANS64.TRYWAIT P1, [UR41+0x100], R3 ;  /* 0x00010003ff0075a7 */ /* 0x000e640008021129 */
[----:B-1----:R-:W-:Y:S09]  /*44e0*/  @!P1 BRA `(.L_x_84) ;  /* 0x0000005000e89947 */ /* 0x002ff20003800000 */
.L_x_179:
[----:B------:R-:W-:Y:S01]  /*44f0*/  @!UP1 UPRMT UR4, UR69, 0x654, UR4 ;  /* 0x0000065445049896 */ /* 0x000fe20008000004 */
[----:B------:R-:W-:Y:S01]  /*4500*/  UMOV UR5, 0xffff ;  /* 0x0000ffff00057882 */ /* 0x000fe20000000000 */
[----:B------:R-:W-:-:S07]  /*4510*/  UMOV UR6, 0x1 ;  /* 0x0000000100067882 */ /* 0x000fce0000000000 */
[----:B------:R-:W-:Y:S01]  /*4520*/  @!P0 SYNCS.ARRIVE.TRANS64.RED.A1T0 RZ, [UR4], RZ ;  /* 0x000000ffffff89a7 */ /* 0x000fe20008100404 */
[----:B------:R-:W-:Y:S01]  /*4530*/  NOP ;  /* 0x0000000000007918 */ /* 0x000fe20000000000 */
[----:B-1----:R-:W1:Y:S01]  /*4540*/  LDS R0, [UR8+0x14] ;  /* 0x00001408ff007984 */ /* 0x002e620008000800 */
[----:B------:R-:W-:-:S04]  /*4550*/  ULOP3.LUT UR4, UR67, 0xffff, URZ, 0xc0, !UPT ;  /* 0x0000ffff43047892 */ /* 0x000fc8000f8ec0ff */
[----:B------:R-:W-:-:S04]  /*4560*/  USHF.R.U32.HI UR4, URZ, 0x5, UR4 ;  /* 0x00000005ff047899 */ /* 0x000fc80008011604 */
[----:B------:R-:W-:Y:S02]  /*4570*/  USHF.L.U32 UR5, UR5, UR4, URZ ;  /* 0x0000000405057299 */ /* 0x000fe400080006ff */
[----:B------:R-:W-:-:S04]  /*4580*/  USHF.L.U32 UR4, UR6, UR4, URZ ;  /* 0x0000000406047299 */ /* 0x000fc800080006ff */
[----:B-1----:R-:W-:-:S04]  /*4590*/  LOP3.LUT R0, R0, UR5, RZ, 0xc0, !PT ;  /* 0x0000000500007c12 */ /* 0x002fc8000f8ec0ff */
[----:B------:R-:W-:-:S13]  /*45a0*/  ISETP.NE.AND P0, PT, R0, UR5, PT ;  /* 0x0000000500007c0c */ /* 0x000fda000bf05270 */
[----:B------:R-:W-:Y:S05]  /*45b0*/  @P0 BRA `(.L_x_85) ;  /* 0x0000000000580947 */ /* 0x000fea0003800000 */
[----:B------:R-:W1:Y:S02]  /*45c0*/  LDS R0, [UR8+0x18] ;  /* 0x00001808ff007984 */ /* 0x000e640008000800 */
[----:B-1----:R-:W-:-:S04]  /*45d0*/  LOP3.LUT R0, R0, UR4, RZ, 0xc0, !PT ;  /* 0x0000000400007c12 */ /* 0x002fc8000f8ec0ff */
[----:B------:R-:W-:-:S13]  /*45e0*/  ISETP.NE.AND P0, PT, R0, UR4, PT ;  /* 0x0000000400007c0c */ /* 0x000fda000bf05270 */
[----:B------:R-:W-:Y:S05]  /*45f0*/  @P0 BRA `(.L_x_86) ;  /* 0x00000000003c0947 */ /* 0x000fea0003800000 */
[----:B------:R-:W1:Y:S01]  /*4600*/  S2R R2, SR_LANEID ;  /* 0x0000000000027919 */ /* 0x000e620000000000 */
[----:B------:R-:W-:Y:S01]  /*4610*/  ULOP3.LUT UR5, URZ, UR5, URZ, 0x33, !UPT ;  /* 0x00000005ff057292 */ /* 0x000fe2000f8e33ff */
[----:B------:R-:W-:Y:S01]  /*4620*/  LOP3.LUT R4, RZ, UR4, RZ, 0x33, !PT ;  /* 0x00000004ff047c12 */ /* 0x000fe2000f8e33ff */
[----:B------:R-:W-:Y:S02]  /*4630*/  VOTEU.ANY UR4, UPT, PT ;  /* 0x0000000000047886 */ /* 0x000fe400038e0100 */
[----:B------:R-:W-:Y:S01]  /*4640*/  UFLO.U32 UR4, UR4 ;  /* 0x00000004000472bd */ /* 0x000fe200080e0000 */
[----:B------:R-:W2:Y:S01]  /*4650*/  REDUX UR6, R4 ;  /* 0x00000000040673c4 */ /* 0x000ea20000000000 */
[----:B------:R-:W-:-:S06]  /*4660*/  IMAD.U32 R0, RZ, RZ, UR5 ;  /* 0x00000005ff007e24 */ /* 0x000fcc000f8e00ff */
[----:B------:R4:W-:Y:S01]  /*4670*/  UTCATOMSWS.AND URZ, UR5 ;  /* 0x0000000500ff79e3 */ /* 0x0009e20008000000 */
[----:B------:R-:W3:Y:S01]  /*4680*/  REDUX UR7, R0 ;  /* 0x00000000000773c4 */ /* 0x000ee20000000000 */
[----:B-1----:R-:W-:Y:S01]  /*4690*/  ISETP.EQ.U32.AND P0, PT, R2, UR4, PT ;  /* 0x0000000402007c0c */ /* 0x002fe2000bf02070 */
[----:B--2---:R-:W-:Y:S01]  /*46a0*/  IMAD.U32 R2, RZ, RZ, UR6 ;  /* 0x00000006ff027e24 */ /* 0x004fe2000f8e00ff */
[----:B---3--:R-:W-:-:S11]  /*46b0*/  MOV R3, UR7 ;  /* 0x0000000700037c02 */ /* 0x008fd60008000f00 */
[----:B------:R4:W-:Y:S04]  /*46c0*/  @P0 ATOMS.AND RZ, [UR8+0x14], R3 ;  /* 0x00001403ffff098c */ /* 0x0009e8000a800008 */
[----:B------:R4:W-:Y:S01]  /*46d0*/  @P0 ATOMS.AND RZ, [UR8+0x18], R2 ;  /* 0x00001802ffff098c */ /* 0x0009e2000a800008 */
[----:B------:R-:W-:Y:S05]  /*46e0*/  BRA `(.L_x_87) ;  /* 0x0000000000147947 */ /* 0x000fea0003800000 */
.L_x_86:
[----:B------:R-:W-:Y:S02]  /*46f0*/  MOV R2, 0x4710 ;  /* 0x0000471000027802 */ /* 0x000fe40000000f00 */
[----:B---3-5:R-:W-:Y:S05]  /*4700*/  CALL.REL.NOINC `($__internal_0_$__cuda_sm10x_tcgen05_guardrail_trap_col_being_dealloced_not_returned_by_alloc) ;  /* 0x0000005400c87944 */ /* 0x028fea0003c00000 */
[----:B------:R-:W-:Y:S05]  /*4710*/  BRA `(.L_x_87) ;  /* 0x0000000000087947 */ /* 0x000fea0003800000 */
.L_x_85:
[----:B------:R-:W-:Y:S02]  /*4720*/  MOV R2, 0x4740 ;  /* 0x0000474000027802 */ /* 0x000fe40000000f00 */
[----:B---3-5:R-:W-:Y:S05]  /*4730*/  CALL.REL.NOINC `($__internal_2_$__cuda_sm10x_tcgen05_guardrail_trap_unallocated_columns_being_dealloced) ;  /* 0x0000005400d47944 */ /* 0x028fea0003c00000 */
.L_x_87:
[----:B------:R-:W-:Y:S01]  /*4740*/  NOP ;  /* 0x0000000000007918 */ /* 0x000fe20000000000 */
[----:B----4-:R-:W-:Y:S05]  /*4750*/  EXIT ;  /* 0x000000000000794d */ /* 0x010fea0003800000 */
.L_x_58:
[----:B------:R-:W-:-:S09]  /*4760*/  UISETP.NE.OR UP0, UPT, UR18, 0x3, !UP3 ;  /* 0x000000031200788c */ /* 0x000fd2000df05670 */
[----:B------:R-:W-:Y:S05]  /*4770*/  BRA.U UP0, `(.L_x_88) ;  /* 0x0000001100547547 */ /* 0x000fea000b800000 */
[----:B------:R-:W1:Y:S01]  /*4780*/  LDCU UR31, c[0x0][0x370] ;  /* 0x00006e00ff1f77ac */ /* 0x000e620008000800 */
[----:B------:R-:W2:Y:S01]  /*4790*/  LDC.64 R16, c[0x0][0x348] ;  /* 0x0000d200ff107b82 */ /* 0x000ea20000000a00 */
[----:B------:R-:W-:Y:S02]  /*47a0*/  HFMA2 R13, -RZ, RZ, 0, 0 ;  /* 0x00000000ff0d7431 */ /* 0x000fe400000001ff */
[----:B------:R-:W-:Y:S01]  /*47b0*/  IMAD.MOV.U32 R15, RZ, RZ, 0x1 ;  /* 0x00000001ff0f7424 */ /* 0x000fe200078e00ff */
[----:B------:R-:W1:Y:S01]  /*47c0*/  LDCU.128 UR48, c[0x0][0xb10] ;  /* 0x00016200ff3077ac */ /* 0x000e620008000c00 */
[----:B------:R-:W-:Y:S01]  /*47d0*/  IMAD.MOV.U32 R14, RZ, RZ, RZ ;  /* 0x000000ffff0e7224 */ /* 0x000fe200078e00ff */
[----:B------:R-:W-:Y:S01]  /*47e0*/  MOV R7, 0x2000 ;  /* 0x0000200000077802 */ /* 0x000fe20000000f00 */
[----:B------:R-:W3:Y:S01]  /*47f0*/  LDCU UR30, c[0x0][0x374] ;  /* 0x00006e80ff1e77ac */ /* 0x000ee20008000800 */
[----:B------:R-:W4:Y:S01]  /*4800*/  LDC.64 R2, c[0x0][0x888] ;  /* 0x00022200ff027b82 */ /* 0x000f220000000a00 */
[----:B------:R-:W3:Y:S01]  /*4810*/  LDCU UR15, c[0x0][0xb0c] ;  /* 0x00016180ff0f77ac */ /* 0x000ee20008000800 */
[----:B------:R-:W2:Y:S06]  /*4820*/  LDCU UR41, c[0x0][0xb20] ;  /* 0x00016400ff2977ac */ /* 0x000eac0008000800 */
[----:B------:R-:W4:Y:S01]  /*4830*/  LDC.64 R4, c[0x0][0x890] ;  /* 0x00022400ff047b82 */ /* 0x000f220000000a00 */
[----:B------:R-:W2:Y:S01]  /*4840*/  LDCU UR4, c[0x0][0xb30] ;  /* 0x00016600ff0477ac */ /* 0x000ea20008000800 */
[----:B------:R-:W-:Y:S01]  /*4850*/  UMOV UR21, 0x400 ;  /* 0x0000040000157882 */ /* 0x000fe20000000000 */
[----:B-1----:R-:W-:-:S02]  /*4860*/  UIMAD.WIDE.U32 UR6, UR31, UR48, URZ ;  /* 0x000000301f0672a5 */ /* 0x002fc4000f8e00ff */
[----:B---3--:R-:W-:Y:S02]  /*4870*/  UIMAD.WIDE.U32 UR8, UR30, UR51, URZ ;  /* 0x000000331e0872a5 */ /* 0x008fe4000f8e00ff */
[----:B------:R-:W-:Y:S02]  /*4880*/  ULEA UR21, UR47, UR21, 0x18 ;  /* 0x000000152f157291 */ /* 0x000fe4000f8ec0ff */
[----:B------:R-:W-:Y:S02]  /*4890*/  UPLOP3.LUT UP3, UPT, UPT, UPT, UPT, 0x40, 0x4 ;  /* 0x000000000004789c */ /* 0x000fe40003f6e870 */
[----:B------:R-:W-:Y:S01]  /*48a0*/  UIADD3 UR37, UPT, UPT, UR21, 0x48, URZ ;  /* 0x0000004815257890 */ /* 0x000fe2000fffe0ff */
[----:B------:R-:W-:Y:S01]  /*48b0*/  UMOV UR6, UR7 ;  /* 0x0000000700067c82 */ /* 0x000fe20008000000 */
[----:B------:R-:W-:Y:S01]  /*48c0*/  UMOV UR38, UR9 ;  /* 0x0000000900267c82 */ /* 0x000fe20008000000 */
[----:B------:R-:W-:Y:S02]  /*48d0*/  UISETP.GE.AND UP0, UPT, UR42, 0x1, UPT ;  /* 0x000000012a00788c */ /* 0x000fe4000bf06270 */
[----:B------:R-:W-:Y:S01]  /*48e0*/  UISETP.NE.AND UP4, UPT, UR42, 0x1, UPT ;  /* 0x000000012a00788c */ /* 0x000fe2000bf85270 */
[----:B------:R-:W1:Y:S01]  /*48f0*/  LDCU.64 UR22, c[0x0][0xb28] ;  /* 0x00016500ff1677ac */ /* 0x000e620008000a00 */
[----:B------:R-:W-:-:S02]  /*4900*/  UISETP.NE.AND UP6, UPT, UR15, 0x1, UPT ;  /* 0x000000010f00788c */ /* 0x000fc4000bfc5270 */
[----:B------:R-:W-:Y:S02]  /*4910*/  UISETP.NE.AND UP5, UPT, UR50, 0x1, UPT ;  /* 0x000000013200788c */ /* 0x000fe4000bfa5270 */
[----:B------:R-:W-:Y:S02]  /*4920*/  UIADD3 UR33, UPT, UPT, UR21, 0x30, URZ ;  /* 0x0000003015217890 */ /* 0x000fe4000fffe0ff */
[----:B------:R-:W-:Y:S02]  /*4930*/  UIADD3 UR25, UPT, UPT, UR21, 0x38, URZ ;  /* 0x0000003815197890 */ /* 0x000fe4000fffe0ff */
[----:B------:R-:W-:Y:S02]  /*4940*/  UIADD3 UR17, UPT, UPT, UR21, 0x40, URZ ;  /* 0x0000004015117890 */ /* 0x000fe4000fffe0ff */
[----:B------:R-:W-:Y:S02]  /*4950*/  UPRMT UR37, UR47, 0x654, UR37 ;  /* 0x000006542f257896 */ /* 0x000fe40008000025 */
[----:B------:R-:W-:-:S02]  /*4960*/  USHF.R.U32.HI UR39, URZ, UR49, UR6 ;  /* 0x00000031ff277299 */ /* 0x000fc40008011606 */
[----:B--2---:R-:W-:Y:S02]  /*4970*/  USHF.R.U32.HI UR38, URZ, UR41, UR38 ;  /* 0x00000029ff267299 */ /* 0x004fe40008011626 */
[----:B------:R-:W-:-:S11]  /*4980*/  UISETP.NE.AND UP2, UPT, UR4, 0x1, UPT ;  /* 0x000000010400788c */ /* 0x000fd6000bf45270 */
.L_x_99:
[C---:B------:R-:W-:Y:S02]  /*4990*/  LEA R12, R14.reuse, UR21, 0x3 ;  /* 0x000000150e0c7c11 */ /* 0x040fe4000f8e18ff */
[----:B------:R-:W-:Y:S02]  /*49a0*/  SHF.L.U32 R9, R13, 0x1f, RZ ;  /* 0x0000001f0d097819 */ /* 0x000fe400000006ff */
[----:B------:R-:W-:Y:S02]  /*49b0*/  LEA R10, R14, UR21, 0x4 ;  /* 0x000000150e0a7c11 */ /* 0x000fe4000f8e20ff */
[----:B--2---:R-:W2:Y:S02]  /*49c0*/  SYNCS.PHASECHK.TRANS64.TRYWAIT P0, [R12+URZ+0x80], R9 ;  /* 0x000080090c0075a7 */ /* 0x004ea400080011ff */
[----:B--2---:R-:W-:Y:S05]  /*49d0*/  @!P0 BRA `(.L_x_89) ;  /* 0x0000004c00c48947 */ /* 0x004fea0003800000 */
.L_x_180:
[----:B--2---:R-:W2:Y:S01]  /*49e0*/  LDS.128 R8, [R10+0x110] ;  /* 0x000110000a087984 */ /* 0x004ea20000000c00 */
[----:B------:R-:W-:Y:S01]  /*49f0*/  UISETP.GE.AND UP0, UPT, UR42, 0x1, UPT ;  /* 0x000000012a00788c */ /* 0x000fe2000bf06270 */
[----:B------:R-:W-:Y:S01]  /*4a00*/  @!PT LDS RZ, [RZ] ;  /* 0x00000000fffff984 */ /* 0x000fe20000000800 */
[----:B------:R-:W-:Y:S01]  /*4a10*/  @!PT LDS RZ, [RZ] ;  /* 0x00000000fffff984 */ /* 0x000fe20000000800 */
[----:B------:R-:W-:Y:S01]  /*4a20*/  @!PT LDS RZ, [RZ] ;  /* 0x00000000fffff984 */ /* 0x000fe20000000800 */
[----:B------:R-:W-:Y:S01]  /*4a30*/  @!PT LDS RZ, [RZ] ;  /* 0x00000000fffff984 */ /* 0x000fe20000000800 */
[----:B------:R3:W-:Y:S06]  /*4a40*/  MEMBAR.ALL.CTA ;  /* 0x0000000000007992 */ /* 0x0007ec0000008000 */
[----:B---3--:R-:W3:Y:S01]  /*4a50*/  FENCE.VIEW.ASYNC.S ;  /* 0x00000000000073c6 */ /* 0x008ee20000000000 */
[----:B--2---:R-:W-:Y:S11]  /*4a60*/  LOP3.LUT P0, RZ, R10, 0x1, RZ, 0xc0, !PT ;  /* 0x000000010aff7812 */ /* 0x004ff6000780c0ff */
[----:B------:R-:W-:Y:S02]  /*4a70*/  @!UPT UIADD3 URZ, UPT, UPT, URZ, URZ, URZ ;  /* 0x000000fffffff290 */ /* 0x000fe4000fffe0ff */
[----:B---3--:R-:W-:Y:S01]  /*4a80*/  VOTEU.ANY UP1, P0 ;  /* 0x0000000000ff7886 */ /* 0x008fe20000020100 */
[----:B------:R-:W-:Y:S11]  /*4a90*/  PLOP3.LUT P0, PT, PT, PT, UP1, 0x80, 0x8 ;  /* 0x000000000008781c */ /* 0x000ff60003f0f018 */
[----:B------:R-:W-:Y:S02]  /*4aa0*/  @!UPT UIADD3 URZ, UPT, UPT, URZ, URZ, URZ ;  /* 0x000000fffffff290 */ /* 0x000fe4000fffe0ff */
[----:B------:R-:W-:Y:S02]  /*4ab0*/  @P0 SHF.R.U32.HI R0, RZ, 0x10, R9 ;  /* 0x00000010ff000819 */ /* 0x000fe40000011609 */
[----:B------:R-:W-:Y:S02]  /*4ac0*/  @P0 MOV R6, R8 ;  /* 0x0000000800060202 */ /* 0x000fe40000000f00 */
[----:B------:R-:W-:Y:S01]  /*4ad0*/  @P0 R2UR UR4, R0 ;  /* 0x00000000000402ca */ /* 0x000fe200000e0000 */
[----:B------:R-:W-:Y:S01]  /*4ae0*/  VIADD R0, R12, 0x90 ;  /* 0x000000900c007836 */ /* 0x000fe20000000000 */
[----:B------:R-:W-:Y:S02]  /*4af0*/  @P0 LOP3.LUT R8, R9, 0xffff, RZ, 0xc0, !PT ;  /* 0x0000ffff09080812 */ /* 0x000fe400078ec0ff */
[----:B------:R-:W-:Y:S02]  /*4b00*/  @P0 R2UR UR6, R6 ;  /* 0x00000000060602ca */ /* 0x000fe400000e0000 */
[----:B------:R-:W-:Y:S02]  /*4b10*/  PRMT R0, RZ, 0x654, R0 ;  /* 0x00000654ff007816 */ /* 0x000fe40000000000 */
[----:B------:R-:W-:Y:S02]  /*4b20*/  @P0 R2UR UR5, R8 ;  /* 0x00000000080502ca */ /* 0x000fe400000e0000 */
[----:B------:R2:W-:Y:S03]  /*4b30*/  SYNCS.ARRIVE.TRANS64.RED.A1T0 RZ, [R0+URZ], RZ ;  /* 0x000000ff00ff79a7 */ /* 0x0005e600081004ff */
[----:B------:R-:W-:Y:S04]  /*4b40*/  @UP1 UMOV UR29, UR4 ;  /* 0x00000004001d1c82 */ /* 0x000fe80008000000 */
[----:B------:R-:W-:Y:S04]  /*4b50*/  @UP1 UMOV UR14, UR6 ;  /* 0x00000006000e1c82 */ /* 0x000fe80008000000 */
[----:B------:R-:W-:Y:S01]  /*4b60*/  @UP1 UMOV UR13, UR5 ;  /* 0x00000005000d1c82 */ /* 0x000fe20008000000 */
[----:B------:R-:W-:Y:S05]  /*4b70*/  BRA.U !UP0, `(.L_x_90) ;  /* 0x0000000108a47547 */ /* 0x000fea000b800000 */
[----:B------:R-:W-:Y:S02]  /*4b80*/  UIMAD.WIDE.U32 UR18, UR13, UR51, URZ ;  /* 0x000000330d1272a5 */ /* 0x000fe4000f8e00ff */
[----:B------:R-:W-:Y:S02]  /*4b90*/  UIMAD.WIDE.U32 UR26, UR14, UR48, URZ ;  /* 0x000000300e1a72a5 */ /* 0x000fe4000f8e00ff */
[----:B------:R-:W-:Y:S02]  /*4ba0*/  USEL UR4, UR30, UR38, !UP5 ;  /* 0x000000261e047287 */ /* 0x000fe4000e800000 */
[----:B------:R-:W-:Y:S02]  /*4bb0*/  USEL UR7, UR31, UR39, !UP6 ;  /* 0x000000271f077287 */ /* 0x000fe4000f000000 */
[----:B-1----:R-:W-:Y:S02]  /*4bc0*/  UIMAD.WIDE.U32 UR8, UR4, UR22, URZ ;  /* 0x00000016040872a5 */ /* 0x002fe4000f8e00ff */
[----:B------:R-:W-:Y:S01]  /*4bd0*/  UIMAD.WIDE.U32 UR10, UR7, UR22, URZ ;  /* 0x00000016070a72a5 */ /* 0x000fe2000f8e00ff */
[----:B------:R-:W-:Y:S02]  /*4be0*/  UMOV UR5, UR19 ;  /* 0x0000001300057c82 */ /* 0x000fe40008000000 */
[----:B------:R-:W-:Y:S03]  /*4bf0*/  USHF.R.U32.HI UR6, URZ, UR41, UR5 ;  /* 0x00000029ff067299 */ /* 0x000fe60008011605 */
[----:B------:R-:W-:Y:S01]  /*4c00*/  UMOV UR5, UR27 ;  /* 0x0000001b00057c82 */ /* 0x000fe20008000000 */
[----:B------:R-:W-:Y:S02]  /*4c10*/  USEL UR6, UR13, UR6, !UP5 ;  /* 0x000000060d067287 */ /* 0x000fe4000e800000 */
[----:B------:R-:W-:Y:S03]  /*4c20*/  USHF.R.U32.HI UR12, URZ, UR49, UR5 ;  /* 0x00000031ff0c7299 */ /* 0x000fe60008011605 */
[----:B------:R-:W-:Y:S02]  /*4c30*/  UMOV UR5, UR9 ;  /* 0x0000000900057c82 */ /* 0x000fe40008000000 */
[----:B------:R-:W-:Y:S03]  /*4c40*/  @UP4 USHF.R.U32.HI UR4, URZ, UR23, UR5 ;  /* 0x00000017ff044299 */ /* 0x000fe60008011605 */
[----:B------:R-:W-:Y:S01]  /*4c50*/  UMOV UR5, UR11 ;  /* 0x0000000b00057c82 */ /* 0x000fe20008000000 */
[----:B------:R-:W-:Y:S02]  /*4c60*/  UIMAD UR4, UR42, UR4, URZ ;  /* 0x000000042a0472a4 */ /* 0x000fe4000f8e02ff */
[----:B------:R-:W-:Y:S02]  /*4c70*/  @UP4 USHF.R.U32.HI UR7, URZ, UR23, UR5 ;  /* 0x00000017ff074299 */ /* 0x000fe40008011605 */
[----:B------:R-:W-:Y:S02]  /*4c80*/  UIMAD.WIDE.U32 UR10, UR6, UR22, URZ ;  /* 0x00000016060a72a5 */ /* 0x000fe4000f8e00ff */
[----:B------:R-:W-:Y:S02]  /*4c90*/  USEL UR5, UR14, UR12, !UP6 ;  /* 0x0000000c0e057287 */ /* 0x000fe4000f000000 */
[----:B------:R-:W-:Y:S02]  /*4ca0*/  UIMAD UR8, UR42, UR7, URZ ;  /* 0x000000072a0872a4 */ /* 0x000fe4000f8e02ff */
[----:B------:R-:W-:Y:S03]  /*4cb0*/  UISETP.GE.AND UP0, UPT, UR6, UR4, UPT ;  /* 0x000000040600728c */ /* 0x000fe6000bf06270 */
[----:B------:R-:W-:Y:S01]  /*4cc0*/  UMOV UR4, UR11 ;  /* 0x0000000b00047c82 */ /* 0x000fe20008000000 */
[----:B------:R-:W-:Y:S02]  /*4cd0*/  UISETP.GE.OR UP0, UPT, UR5, UR8, UP0 ;  /* 0x000000080500728c */ /* 0x000fe40008706670 */
[----:B------:R-:W-:Y:S02]  /*4ce0*/  USHF.R.U32.HI UR4, URZ, UR23, UR4 ;  /* 0x00000017ff047299 */ /* 0x000fe40008011604 */
[----:B------:R-:W-:Y:S02]  /*4cf0*/  UIMAD.WIDE.U32 UR8, UR5, UR22, URZ ;  /* 0x00000016050872a5 */ /* 0x000fe4000f8e00ff */
[----:B------:R-:W-:Y:S04]  /*4d00*/  USEL UR10, UR6, UR4, !UP4 ;  /* 0x00000004060a7287 */ /* 0x000fe8000e000000 */
[----:B------:R-:W-:Y:S01]  /*4d10*/  UIADD3 UR11, UPT, UPT, -UR10, URZ, URZ ;  /* 0x000000ff0a0b7290 */ /* 0x000fe2000fffe1ff */
[----:B------:R-:W-:Y:S02]  /*4d20*/  @!UP0 UMOV UR4, UR9 ;  /* 0x0000000900048c82 */ /* 0x000fe40008000000 */
[----:B------:R-:W-:Y:S02]  /*4d30*/  @!UP0 USHF.R.U32.HI UR4, URZ, UR23, UR4 ;  /* 0x00000017ff048299 */ /* 0x000fe40008011604 */
[----:B------:R-:W-:Y:S02]  /*4d40*/  UIMAD UR8, UR42, UR11, UR6 ;  /* 0x0000000b2a0872a4 */ /* 0x000fe4000f8e0206 */
[----:B------:R-:W-:Y:S04]  /*4d50*/  @!UP0 USEL UR4, UR5, UR4, !UP4 ;  /* 0x0000000405048287 */ /* 0x000fe8000e000000 */
[----:B------:R-:W-:Y:S02]  /*4d60*/  @!UP0 UIMAD UR8, UR7, UR8, UR4 ;  /* 0x00000008070882a4 */ /* 0x000fe4000f8e0204 */
[----:B------:R-:W-:Y:S02]  /*4d70*/  @!UP0 UIADD3 UR9, UPT, UPT, UR10, -UR4, URZ ;  /* 0x800000040a098290 */ /* 0x000fe4000fffe0ff */
[----:B------:R-:W-:Y:S02]  /*4d80*/  UIADD3 UR4, UPT, UPT, -UR5, URZ, URZ ;  /* 0x000000ff05047290 */ /* 0x000fe4000fffe1ff */
[----:B------:R-:W-:Y:S02]  /*4d90*/  UIADD3 UR7, UPT, UPT, -UR6, URZ, URZ ;  /* 0x000000ff06077290 */ /* 0x000fe4000fffe1ff */
[----:B------:R-:W-:Y:S02]  /*4da0*/  @!UP0 UIMAD UR6, UR9, UR42, UR5 ;  /* 0x0000002a090682a4 */ /* 0x000fe4000f8e0205 */
[----:B------:R-:W-:Y:S02]  /*4db0*/  UIMAD UR14, UR15, UR4, UR14 ;  /* 0x000000040f0e72a4 */ /* 0x000fe4000f8e020e */
[----:B------:R-:W-:Y:S01]  /*4dc0*/  UIMAD UR13, UR50, UR7, UR13 ;  /* 0x00000007320d72a4 */ /* 0x000fe2000f8e020d */
[----:B------:R-:W-:Y:S02]  /*4dd0*/  @!UP0 UMOV UR5, UR8 ;  /* 0x0000000800058c82 */ /* 0x000fe40008000000 */
[----:B------:R-:W-:Y:S02]  /*4de0*/  UIMAD UR14, UR5, UR15, UR14 ;  /* 0x0000000f050e72a4 */ /* 0x000fe4000f8e020e */
[----:B------:R-:W-:Y:S11]  /*4df0*/  UIMAD UR13, UR6, UR50, UR13 ;  /* 0x00000032060d72a4 */ /* 0x000ff6000f8e020d */
[----:B------:R-:W-:Y:S01]  /*4e00*/  @!UPT UIADD3 URZ, UPT, UPT, URZ, URZ, URZ ;  /* 0x000000fffffff290 */ /* 0x000fe2000fffe0ff */
.L_x_90:
[----:B------:R-:W3:Y:S01]  /*4e10*/  @!UP2 LDCU.128 UR8, c[0x0][0xb10] ;  /* 0x00016200ff08a7ac */ /* 0x000ee20008000c00 */
[C---:B----4-:R-:W-:Y:S02]  /*4e20*/  ISETP.NE.U32.AND P1, PT, R4.reuse, RZ, PT ;  /* 0x000000ff0400720c */ /* 0x050fe40003f25070 */
[----:B------:R-:W-:Y:S02]  /*4e30*/  ISETP.NE.U32.AND P0, PT, R4, RZ, PT ;  /* 0x000000ff0400720c */ /* 0x000fe40003f05070 */
[C---:B------:R-:W-:Y:S02]  /*4e40*/  ISETP.NE.AND.EX P1, PT, R5.reuse, RZ, PT, P1 ;  /* 0x000000ff0500720c */ /* 0x040fe40003f25310 */
[----:B------:R-:W-:Y:S01]  /*4e50*/  ISETP.NE.AND.EX P0, PT, R5, RZ, PT, P0 ;  /* 0x000000ff0500720c */ /* 0x000fe20003f05300 */
[----:B------:R-:W4:Y:S01]  /*4e60*/  @!UP2 LDCU UR5, c[0x0][0xb0c] ;  /* 0x00016180ff05a7ac */ /* 0x000f220008000800 */
[----:B------:R-:W-:Y:S01]  /*4e70*/  SHF.L.U32 R9, R15, 0x1f, RZ ;  /* 0x0000001f0f097819 */ /* 0x000fe200000006ff */
[----:B------:R-:W-:Y:S02]  /*4e80*/  USHF.L.U32 UR35, UR16, 0x7, URZ ;  /* 0x0000000710237899 */ /* 0x000fe400080006ff */
[----:B------:R-:W-:Y:S02]  /*4e90*/  USHF.L.U32 UR34, UR20, 0x6, URZ ;  /* 0x0000000614227899 */ /* 0x000fe400080006ff */
[----:B---3--:R-:W-:Y:S07]  /*4ea0*/  UIMAD.WIDE.U32 UR6, UR14, UR8, URZ ;  /* 0x000000080e0672a5 */ /* 0x008fee000f8e00ff */
[----:B------:R-:W-:Y:S01]  /*4eb0*/  @!UP2 UMOV UR4, UR7 ;  /* 0x000000070004ac82 */ /* 0x000fe20008000000 */
[----:B----4-:R-:W-:Y:S02]  /*4ec0*/  @!UP2 UISETP.NE.AND UP0, UPT, UR5, 0x1, UPT ;  /* 0x000000010500a88c */ /* 0x010fe4000bf05270 */
[----:B------:R-:W-:Y:S02]  /*4ed0*/  @!UP2 USHF.R.U32.HI UR4, URZ, UR9, UR4 ;  /* 0x00000009ff04a299 */ /* 0x000fe40008011604 */
[----:B------:R-:W-:Y:S02]  /*4ee0*/  UIMAD.WIDE.U32 UR6, UR13, UR11, URZ ;  /* 0x0000000b0d0672a5 */ /* 0x000fe4000f8e00ff */
[----:B------:R-:W-:Y:S02]  /*4ef0*/  @!UP2 USEL UR8, UR14, UR4, !UP0 ;  /* 0x000000040e08a287 */ /* 0x000fe4000c000000 */
[----:B------:R-:W-:Y:S03]  /*4f00*/  @!UP2 UISETP.NE.AND UP0, UPT, UR10, 0x1, UPT ;  /* 0x000000010a00a88c */ /* 0x000fe6000bf05270 */
[----:B------:R-:W-:Y:S02]  /*4f10*/  @!UP2 UMOV UR6, UR7 ;  /* 0x000000070006ac82 */ /* 0x000fe40008000000 */
[----:B------:R-:W3:Y:S02]  /*4f20*/  @!UP2 LDCU UR4, c[0x0][0xb20] ;  /* 0x00016400ff04a7ac */ /* 0x000ee40008000800 */
[----:B---3--:R-:W-:Y:S04]  /*4f30*/  @!UP2 USHF.R.U32.HI UR6, URZ, UR4, UR6 ;  /* 0x00000004ff06a299 */ /* 0x008fe80008011606 */
[----:B------:R-:W-:Y:S04]  /*4f40*/  @!UP2 USEL UR6, UR13, UR6, !UP0 ;  /* 0x000000060d06a287 */ /* 0x000fe8000c000000 */
[----:B------:R-:W-:Y:S02]  /*4f50*/  @!UP2 UIADD3 UR4, UPT, UPT, -UR8, UR6, URZ ;  /* 0x000000060804a290 */ /* 0x000fe4000fffe1ff */
[----:B------:R-:W-:Y:S02]  /*4f60*/  @!UP2 UIADD3 UR6, UPT, UPT, UR8, -UR6, URZ ;  /* 0x800000060806a290 */ /* 0x000fe4000fffe0ff */
[----:B------:R-:W-:Y:S02]  /*4f70*/  @!UP2 UIMAD UR14, UR4, UR5, UR14 ;  /* 0x00000005040ea2a4 */ /* 0x000fe4000f8e020e */
[----:B------:R-:W-:Y:S01]  /*4f80*/  @!UP2 UIMAD UR13, UR6, UR10, UR13 ;  /* 0x0000000a060da2a4 */ /* 0x000fe2000f8e020d */
[----:B------:R-:W-:Y:S11]  /*4f90*/  BRA.U UP3, `(.L_x_91) ;  /* 0x0000000103107547 */ /* 0x000ff6000b800000 */
[----:B--2---:R-:W-:Y:S04]  /*4fa0*/  MOV R0, UR40 ;  /* 0x0000002800007c02 */ /* 0x004fe80008000f00 */
[----:B------:R-:W-:Y:S04]  /*4fb0*/  SHF.L.U32 R11, R0, 0x1f, RZ ;  /* 0x0000001f000b7819 */ /* 0x000fe800000006ff */
[----:B------:R-:W2:Y:S02]  /*4fc0*/  SYNCS.PHASECHK.TRANS64.TRYWAIT P2, [UR21+0x78], R11 ;  /* 0x0000780bff0075a7 */ /* 0x000ea40008041115 */
[----:B--2---:R-:W-:Y:S05]  /*4fd0*/  @!P2 BRA `(.L_x_92) ;  /* 0x000000480058a947 */ /* 0x004fea0003800000 */
.L_x_91:
[----:B------:R-:W-:Y:S05]  /*4fe0*/  @!P1 BRA `(.L_x_93) ;  /* 0x0000000000309947 */ /* 0x000fea0003800000 */
[----:B------:R-:W-:Y:S01]  /*4ff0*/  ISETP.NE.U32.AND P1, PT, R2, RZ, PT ;  /* 0x000000ff0200720c */ /* 0x000fe20003f25070 */
[----:B------:R-:W3:Y:S01]  /*5000*/  LDCU.64 UR4, c[0x0][0x358] ;  /* 0x00006b00ff0477ac */ /* 0x000ee20008000a00 */
[----:B------:R-:W-:Y:S02]  /*5010*/  IMAD.MOV.U32 R56, RZ, RZ, 0x1 ;  /* 0x00000001ff387424 */ /* 0x000fe400078e00ff */
[----:B------:R-:W-:Y:S11]  /*5020*/  ISETP.NE.AND.EX P1, PT, R3, RZ, PT, P1 ;  /* 0x000000ff0300720c */ /* 0x000ff60003f25310 */
[----:B------:R-:W-:Y:S02]  /*5030*/  @!UPT UIADD3 URZ, UPT, UPT, URZ, URZ, URZ ;  /* 0x000000fffffff290 */ /* 0x000fe4000fffe0ff */
[----:B--2---:R-:W2:Y:S01]  /*5040*/  @P1 LDC.64 R10, c[0x0][0x888] ;  /* 0x00022200ff0a1b82 */ /* 0x004ea20000000a00 */
[----:B------:R-:W-:Y:S04]  /*5050*/  @P1 IMAD R0, R4, UR36, RZ ;  /* 0x0000002404001c24 */ /* 0x000fe8000f8e02ff */
[----:B--2---:R-:W-:Y:S04]  /*5060*/  @P1 IMAD.WIDE R10, R0, 0x4, R10 ;  /* 0x00000004000a1825 */ /* 0x004fe800078e020a */
[----:B------:R-:W-:Y:S01]  /*5070*/  HFMA2 R0, -RZ, RZ, 0, 5.9604644775390625e-08 ;  /* 0x00000001ff007431 */ /* 0x000fe200000001ff */
[----:B---3-5:R3:W5:Y:S04]  /*5080*/  @P1 LDG.E R27, desc[UR4][R10.64] ;  /* 0x000000040a1b1981 */ /* 0x028768000c1e1900 */
[----:B------:R-:W-:Y:S01]  /*5090*/  @!P1 PRMT R56, R0, 0x7610, R56 ;  /* 0x0000761000389816 */ /* 0x000fe20000000038 */
[----:B---3--:R-:W4:Y:S06]  /*50a0*/  @!P1 LDC R27, c[0x0][0x880] ;  /* 0x00022000ff1b9b82 */ /* 0x008f2c0000000800 */
.L_x_93:
[----:B----45:R-:W-:Y:S01]  /*50b0*/  @!P0 FSETP.EQ.AND P1, PT, R27, RZ, PT ;  /* 0x000000ff1b00820b */ /* 0x030fe20003f22000 */
[----:B------:R-:W-:Y:S01]  /*50c0*/  @!UPT UIADD3 URZ, UPT, UPT, URZ, URZ, URZ ;  /* 0x000000fffffff290 */ /* 0x000fe2000fffe0ff */
[----:B------:R-:W-:Y:S11]  /*50d0*/  @!P0 BRA `(.L_x_94) ;  /* 0x0000000000188947 */ /* 0x000ff60003800000 */
[----:B------:R-:W-:Y:S02]  /*50e0*/  LOP3.LUT P0, RZ, R56, 0xff, RZ, 0xc0, !PT ;  /* 0x000000ff38ff7812 */ /* 0x000fe4000780c0ff */
[----:B------:R-:W-:Y:S04]  /*50f0*/  ISETP.NE.U32.AND P1, PT, R2, RZ, PT ;  /* 0x000000ff0200720c */ /* 0x000fe80003f25070 */
[----:B------:R-:W-:Y:S04]  /*5100*/  ISETP.NE.AND.EX P1, PT, R3, RZ, PT, P1 ;  /* 0x000000ff0300720c */ /* 0x000fe80003f25310 */
[----:B------:R-:W-:Y:S03]  /*5110*/  PLOP3.LUT P1, PT, P1, PT, PT, 0x8, 0x80 ;  /* 0x000000000080781c */ /* 0x000fe60000f2e170 */
[----:B------:R-:W-:Y:S11]  /*5120*/  @P0 FSETP.EQ.AND P1, PT, R27, RZ, PT ;  /* 0x000000ff1b00020b */ /* 0x000ff60003f22000 */
[----:B------:R-:W-:Y:S02]  /*5130*/  @!UPT UIADD3 URZ, UPT, UPT, URZ, URZ, URZ ;  /* 0x000000fffffff290 */ /* 0x000fe4000fffe0ff */
.L_x_94:
[----:B------:R-:W3:Y:S01]  /*5140*/  SYNCS.PHASECHK.TRANS64.TRYWAIT P2, [UR21+0x50], R9 ;  /* 0x00005009ff0075a7 */ /* 0x000ee20008041115 */
[----:B------:R-:W-:Y:S04]  /*5150*/  ELECT P0, URZ, PT ;  /* 0x0000000000ff782f */ /* 0x000fe80003800000 */
[----:B------:R-:W-:Y:S11]  /*5160*/  PLOP3.LUT P1, PT, P1, P0, PT, 0xf2, 0x2f ;  /* 0x00000000002f781c */ /* 0x000ff60000f21e72 */
[----:B------:R-:W-:Y:S02]  /*5170*/  @!UPT UIADD3 URZ, UPT, UPT, URZ, URZ, URZ ;  /* 0x000000fffffff290 */ /* 0x000fe4000fffe0ff */
[----:B------:R-:W-:Y:S05]  /*5180*/  @!P1 IADD3 R8, P0, PT, R16, 0x580, RZ ;  /* 0x0000058010089810 */ /* 0x000fea0007f1e0ff */
[----:B------:R-:W-:Y:S01]  /*5190*/  @!P1 IMAD.X R6, RZ, RZ, R17, P0 ;  /* 0x000000ffff069224 */ /* 0x000fe200000e0611 */
[----:B---3--:R-:W-:Y:S07]  /*51a0*/  @!P2 BRA `(.L_x_95) ;  /* 0x0000004400fca947 */ /* 0x008fee0003800000 */
.L_x_183:
[----:B------:R-:W-:Y:S01]  /*51b0*/  @!P1 R2UR UR5, R8 ;  /* 0x00000000080592ca */ /* 0x000fe200000e0000 */
[----:B------:R-:W-:Y:S01]  /*51c0*/  VOTEU.ALL UP0, P1 ;  /* 0x0000000000ff7886 */ /* 0x000fe20000800000 */
[----:B------:R-:W-:Y:S01]  /*51d0*/  @!P1 R2UR UR4, R6 ;  /* 0x00000000060492ca */ /* 0x000fe200000e0000 */
[----:B--2---:R-:W-:Y:S01]  /*51e0*/  @!P1 IMAD.MOV.U32 R0, RZ, RZ, 0x2000 ;  /* 0x00002000ff009424 */ /* 0x004fe200078e00ff */
[----:B------:R-:W-:Y:S01]  /*51f0*/  UMOV UR8, 0x0 ;  /* 0x0000000000087882 */ /* 0x000fe20000000000 */
[----:B------:R-:W-:Y:S01]  /*5200*/  UMOV UR9, 0x10000000 ;  /* 0x1000000000097882 */ /* 0x000fe20000000000 */
[----:B------:R-:W-:Y:S01]  /*5210*/  @!UP0 UIADD3 UR32, UPT, UPT, UR21, 0x200, URZ ;  /* 0x0000020015208890 */ /* 0x000fe2000fffe0ff */
[----:B------:R-:W-:Y:S01]  /*5220*/  @!P1 IADD3 R8, P0, PT, R16, 0x580, RZ ;  /* 0x0000058010089810 */ /* 0x000fe20007f1e0ff */
[----:B------:R-:W-:Y:S01]  /*5230*/  VOTEU.ALL UP0, P1 ;  /* 0x0000000000ff7886 */ /* 0x000fe20000800000 */
[----:B------:R-:W-:Y:S03]  /*5240*/  UPRMT UR6, UR47, 0x654, UR33 ;  /* 0x000006542f067896 */ /* 0x000fe60008000021 */
[----:B------:R-:W-:Y:S02]  /*5250*/  @!P1 IMAD.X R6, RZ, RZ, R17, P0 ;  /* 0x000000ffff069224 */ /* 0x000fe400000e0611 */
[----:B------:R-:W-:Y:S02]  /*5260*/  IMAD.U32 R10, RZ, RZ, UR5 ;  /* 0x00000005ff0a7e24 */ /* 0x000fe4000f8e00ff */
[----:B------:R-:W-:Y:S03]  /*5270*/  IMAD.U32 R11, RZ, RZ, UR4 ;  /* 0x00000004ff0b7e24 */ /* 0x000fe6000f8e00ff */
[----:B------:R-:W-:Y:S02]  /*5280*/  @!P1 R2UR UR4, R10 ;  /* 0x000000000a0492ca */ /* 0x000fe400000e0000 */
[----:B------:R-:W-:Y:S11]  /*5290*/  @!P1 R2UR UR5, R11 ;  /* 0x000000000b0592ca */ /* 0x000ff600000e0000 */
[----:B------:R-:W-:Y:S02]  /*52a0*/  @!UPT UIADD3 URZ, UPT, UPT, URZ, URZ, URZ ;  /* 0x000000fffffff290 */ /* 0x000fe4000fffe0ff */
[----:B------:R2:W-:Y:S01]  /*52b0*/  @!UP0 UTMALDG.3D [UR32], [UR4], desc[UR8] ;  /* 0x00000820040085b4 */ /* 0x0005e20008011000 */
[----:B------:R2:W-:Y:S01]  /*52c0*/  @!P1 SYNCS.ARRIVE.TRANS64.RED.A0TR RZ, [UR21+0x30], R0 ;  /* 0x00003000ffff99a7 */ /* 0x0005e20008300415 */
[----:B------:R-:W-:Y:S01]  /*52d0*/  SYNCS.ARRIVE.TRANS64.RED.A1T0 RZ, [UR6], RZ ;  /* 0x000000ffffff79a7 */ /* 0x000fe20008100406 */
[----:B------:R-:W3:Y:S02]  /*52e0*/  SYNCS.PHASECHK.TRANS64.TRYWAIT P2, [UR21+0x58], R9 ;  /* 0x00005809ff0075a7 */ /* 0x000ee40008041115 */
[----:B--23--:R-:W-:Y:S05]  /*52f0*/  @!P2 BRA `(.L_x_96) ;  /* 0x0000004400c0a947 */ /* 0x00cfea0003800000 */
.L_x_185:
        /* <DEDUP_REMOVED lines=8> */
[----:B------:R-:W-:Y:S01]  /*5380*/  @!UP0 UIADD3 UR24, UPT, UPT, UR21, 0x2200, URZ ;  /* 0x0000220015188890 */ /* 0x000fe2000fffe0ff */
[----:B------:R-:W-:Y:S01]  /*5390*/  VOTEU.ALL UP0, P1 ;  /* 0x0000000000ff7886 */ /* 0x000fe20000800000 */
[----:B------:R-:W-:Y:S01]  /*53a0*/  UMOV UR27, UR35 ;  /* 0x00000023001b7c82 */ /* 0x000fe20008000000 */
[----:B------:R-:W-:Y:S02]  /*53b0*/  UMOV UR28, UR36 ;  /* 0x00000024001c7c82 */ /* 0x000fe40008000000 */
[----:B------:R-:W-:Y:S01]  /*53c0*/  IMAD.U32 R10, RZ, RZ, UR5 ;  /* 0x00000005ff0a7e24 */ /* 0x000fe2000f8e00ff */
[----:B------:R-:W-:Y:S01]  /*53d0*/  UPRMT UR6, UR47, 0x654, UR25 ;  /* 0x000006542f067896 */ /* 0x000fe20008000019 */
[----:B------:R-:W-:Y:S02]  /*53e0*/  IMAD.U32 R11, RZ, RZ, UR4 ;  /* 0x00000004ff0b7e24 */ /* 0x000fe4000f8e00ff */
[----:B------:R-:W-:Y:S01]  /*53f0*/  @!P1 IMAD.X R6, RZ, RZ, R17, P0 ;  /* 0x000000ffff069224 */ /* 0x000fe200000e0611 */
        /* <DEDUP_REMOVED lines=8> */
.L_x_187:
[----:B------:R-:W-:Y:S01]  /*5480*/  @!P1 R2UR UR5, R8 ;  /* 0x00000000080592ca */ /* 0x000fe200000e0000 */
[----:B------:R-:W-:Y:S01]  /*5490*/  VOTEU.ALL UP0, P1 ;  /* 0x0000000000ff7886 */ /* 0x000fe20000800000 */
[----:B------:R-:W-:Y:S01]  /*54a0*/  @!P1 R2UR UR4, R6 ;  /* 0x00000000060492ca */ /* 0x000fe200000e0000 */
[----:B--2---:R-:W-:Y:S01]  /*54b0*/  @!P1 IMAD.MOV.U32 R0, RZ, RZ, 0x2000 ;  /* 0x00002000ff009424 */ /* 0x004fe200078e00ff */
[----:B------:R-:W-:Y:S01]  /*54c0*/  UMOV UR8, 0x0 ;  /* 0x0000000000087882 */ /* 0x000fe20000000000 */
[----:B------:R-:W-:Y:S01]  /*54d0*/  UMOV UR9, 0x10000000 ;  /* 0x1000000000097882 */ /* 0x000fe20000000000 */
[----:B------:R-:W-:Y:S01]  /*54e0*/  @!UP0 UIADD3 UR18, UPT, UPT, UR34, 0x20, URZ ;  /* 0x0000002022128890 */ /* 0x000fe2000fffe0ff */
[----:B------:R-:W-:Y:S01]  /*54f0*/  VIADD R14, R14, 0x1 ;  /* 0x000000010e0e7836 */ /* 0x000fe20000000000 */
[----:B------:R-:W-:Y:S01]  /*5500*/  @!UP0 UIADD3 UR16, UPT, UPT, UR21, 0x4200, URZ ;  /* 0x0000420015108890 */ /* 0x000fe2000fffe0ff */
[----:B------:R-:W-:Y:S01]  /*5510*/  VOTEU.ALL UP0, P1 ;  /* 0x0000000000ff7886 */ /* 0x000fe20000800000 */
[----:B------:R-:W-:Y:S01]  /*5520*/  UMOV UR19, UR35 ;  /* 0x0000002300137c82 */ /* 0x000fe20008000000 */
[----:B------:R-:W-:Y:S02]  /*5530*/  UMOV UR20, UR36 ;  /* 0x0000002400147c82 */ /* 0x000fe40008000000 */
[----:B------:R-:W-:Y:S01]  /*5540*/  IMAD.U32 R10, RZ, RZ, UR5 ;  /* 0x00000005ff0a7e24 */ /* 0x000fe2000f8e00ff */
[----:B------:R-:W-:Y:S01]  /*5550*/  UPRMT UR6, UR47, 0x654, UR17 ;  /* 0x000006542f067896 */ /* 0x000fe20008000011 */
        /* <DEDUP_REMOVED lines=9> */
.L_x_189:
[----:B------:R-:W-:Y:S01]  /*55f0*/  @!P1 IADD3 R6, P0, PT, R16, 0x580, RZ ;  /* 0x0000058010069810 */ /* 0x000fe20007f1e0ff */
[----:B------:R-:W-:Y:S01]  /*5600*/  VOTEU.ALL UP0, P1 ;  /* 0x0000000000ff7886 */ /* 0x000fe20000800000 */
[----:B------:R-:W-:Y:S01]  /*5610*/  UMOV UR6, 0x0 ;  /* 0x0000000000067882 */ /* 0x000fe20000000000 */
[----:B------:R-:W-:Y:S01]  /*5620*/  UMOV UR7, 0x10000000 ;  /* 0x1000000000077882 */ /* 0x000fe20000000000 */
[----:B------:R-:W-:Y:S01]  /*5630*/  @!P1 R2UR UR5, R6 ;  /* 0x00000000060592ca */ /* 0x000fe200000e0000 */
[----:B--2---:R-:W-:Y:S01]  /*5640*/  @!P1 IMAD.X R0, RZ, RZ, R17, P0 ;  /* 0x000000ffff009224 */ /* 0x004fe200000e0611 */
[----:B------:R-:W-:Y:S01]  /*5650*/  @!UP0 UIADD3 UR10, UPT, UPT, UR34, 0x30, URZ ;  /* 0x00000030220a8890 */ /* 0x000fe2000fffe0ff */
[----:B------:R-:W-:Y:S01]  /*5660*/  R2UR UR16, R58 ;  /* 0x000000003a1072ca */ /* 0x000fe200000e0000 */
[----:B------:R-:W-:Y:S01]  /*5670*/  @!UP0 UIADD3 UR8, UPT, UPT, UR21, 0x6200, URZ ;  /* 0x0000620015088890 */ /* 0x000fe2000fffe0ff */
[----:B------:R-:W-:Y:S01]  /*5680*/  ISETP.NE.AND P0, PT, R14, 0x2, PT ;  /* 0x000000020e00780c */ /* 0x000fe20003f05270 */
[----:B------:R-:W-:Y:S01]  /*5690*/  @!UP0 UIADD3 UR9, UPT, UPT, UR21, 0x48, URZ ;  /* 0x0000004815098890 */ /* 0x000fe2000fffe0ff */
[----:B------:R-:W-:Y:S01]  /*56a0*/  @!P1 R2UR UR4, R0 ;  /* 0x00000000000492ca */ /* 0x000fe200000e0000 */
[----:B------:R-:W-:Y:S01]  /*56b0*/  VOTEU.ALL UP0, P1 ;  /* 0x0000000000ff7886 */ /* 0x000fe20000800000 */
[----:B------:R-:W-:Y:S01]  /*56c0*/  UMOV UR11, UR35 ;  /* 0x00000023000b7c82 */ /* 0x000fe20008000000 */
[----:B------:R-:W-:Y:S01]  /*56d0*/  UMOV UR12, UR36 ;  /* 0x00000024000c7c82 */ /* 0x000fe20008000000 */
[----:B------:R-:W-:Y:S01]  /*56e0*/  SEL R0, RZ, 0x1, P0 ;  /* 0x00000001ff007807 */ /* 0x000fe20000000000 */
[----:B------:R-:W-:Y:S01]  /*56f0*/  UIADD3 UR20, UPT, UPT, UR13, UR63, URZ ;  /* 0x0000003f0d147290 */ /* 0x000fe2000fffe0ff */
[----:B------:R-:W-:Y:S01]  /*5700*/  IMAD.U32 R8, RZ, RZ, UR5 ;  /* 0x00000005ff087e24 */ /* 0x000fe2000f8e00ff */
[----:B------:R-:W-:Y:S01]  /*5710*/  LOP3.LUT R15, R15, 0x1, RZ, 0x3c, !PT ;  /* 0x000000010f0f7812 */ /* 0x000fe200078e3cff */
[----:B------:R-:W-:Y:S01]  /*5720*/  UPLOP3.LUT UP3, UPT, UPT, UPT, UPT, 0x80, 0x8 ;  /* 0x000000000008789c */ /* 0x000fe20003f6f070 */
[----:B------:R-:W-:Y:S01]  /*5730*/  LOP3.LUT R13, R13, R0, RZ, 0x3c, !PT ;  /* 0x000000000d0d7212 */ /* 0x000fe200078e3cff */
[----:B------:R-:W-:Y:S01]  /*5740*/  UIADD3 UR16, UPT, UPT, UR14, UR16, URZ ;  /* 0x000000100e107290 */ /* 0x000fe2000fffe0ff */
[----:B------:R-:W-:Y:S01]  /*5750*/  SEL R14, R14, RZ, P0 ;  /* 0x000000ff0e0e7207 */ /* 0x000fe20000000000 */
[----:B------:R-:W-:Y:S01]  /*5760*/  UMOV UR36, UR29 ;  /* 0x0000001d00247c82 */ /* 0x000fe20008000000 */
[----:B------:R-:W-:Y:S01]  /*5770*/  IMAD.U32 R9, RZ, RZ, UR4 ;  /* 0x00000004ff097e24 */ /* 0x000fe2000f8e00ff */
[----:B------:R-:W-:Y:S04]  /*5780*/  @!P1 R2UR UR4, R8 ;  /* 0x00000000080492ca */ /* 0x000fe800000e0000 */
[----:B------:R-:W-:Y:S11]  /*5790*/  @!P1 R2UR UR5, R9 ;  /* 0x00000000090592ca */ /* 0x000ff600000e0000 */
[----:B------:R-:W-:Y:S02]  /*57a0*/  @!UPT UIADD3 URZ, UPT, UPT, URZ, URZ, URZ ;  /* 0x000000fffffff290 */ /* 0x000fe4000fffe0ff */
[----:B------:R2:W-:Y:S01]  /*57b0*/  @!UP0 UTMALDG.3D [UR8], [UR4], desc[UR6] ;  /* 0x00000608040085b4 */ /* 0x0005e20008011000 */
[----:B------:R2:W-:Y:S01]  /*57c0*/  @!P1 SYNCS.ARRIVE.TRANS64.RED.A0TR RZ, [UR21+0x48], R7 ;  /* 0x00004807ffff99a7 */ /* 0x0005e20008300415 */
[----:B------:R-:W-:Y:S01]  /*57d0*/  SYNCS.ARRIVE.TRANS64.RED.A1T0 RZ, [UR37], RZ ;  /* 0x000000ffffff79a7 */ /* 0x000fe20008100425 */
[----:B------:R-:W-:Y:S05]  /*57e0*/  BRA.U UP1, `(.L_x_99) ;  /* 0xfffffff101687547 */ /* 0x000fea000b83ffff */
[----:B------:R-:W-:-:S04]  /*57f0*/  SHF.L.U32 R3, R15, 0x1f, RZ ;  /* 0x0000001f0f037819 */ /* 0x000fc800000006ff */
[----:B------:R-:W3:Y:S02]  /*5800*/  SYNCS.PHASECHK.TRANS64.TRYWAIT P0, [UR21+0x50], R3 ;  /* 0x00005003ff0075a7 */ /* 0x000ee40008001115 */
[----:B---3--:R-:W-:Y:S05]  /*5810*/  @!P0 BRA `(.L_x_100) ;  /* 0x0000004000c08947 */ /* 0x008fea0003800000 */
.L_x_191:
[----:B------:R-:W4:Y:S02]  /*5820*/  SYNCS.PHASECHK.TRANS64.TRYWAIT P0, [UR21+0x58], R3 ;  /* 0x00005803ff0075a7 */ /* 0x000f240008001115 */
[----:B----4-:R-:W-:Y:S05]  /*5830*/  @!P0 BRA `(.L_x_101) ;  /* 0x0000004000d08947 */ /* 0x010fea0003800000 */
.L_x_193:
[----:B------:R-:W4:Y:S02]  /*5840*/  SYNCS.PHASECHK.TRANS64.TRYWAIT P0, [UR21+0x60], R3 ;  /* 0x00006003ff0075a7 */ /* 0x000f240008001115 */
[----:B----4-:R-:W-:Y:S05]  /*5850*/  @!P0 BRA `(.L_x_102) ;  /* 0x0000004000e08947 */ /* 0x010fea0003800000 */
.L_x_195:
[----:B---3--:R-:W-:-:S07]  /*5860*/  MOV R0, UR21 ;  /* 0x0000001500007c02 */ /* 0x008fce0008000f00 */
.L_x_103:
[----:B---3--:R-:W-:-:S04]  /*5870*/  SHF.L.U32 R3, R15, 0x1f, RZ ;  /* 0x0000001f0f037819 */ /* 0x008fc800000006ff */
[----:B------:R3:W4:Y:S03]  /*5880*/  SYNCS.PHASECHK.TRANS64.TRYWAIT P0, [R0+URZ+0x68], R3 ;  /* 0x00006803000075a7 */ /* 0x00072600080011ff */
[----:B----4-:R-:W-:Y:S05]  /*5890*/  @!P0 NANOSLEEP.SYNCS 0x989680 ;  /* 0x009896800000895d */ /* 0x010fea0003900000 */
[----:B------:R-:W4:Y:S02]  /*58a0*/  @!P0 SYNCS.PHASECHK.TRANS64 P0, [R0+URZ+0x68], R3 ;  /* 0x00006803000085a7 */ /* 0x000f2400080010ff */
[----:B-12-4-:R-:W-:Y:S05]  /*58b0*/  @P0 EXIT ;  /* 0x000000000000094d */ /* 0x016fea0003800000 */
[----:B------:R-:W-:Y:S05]  /*58c0*/  BRA `(.L_x_103) ;  /* 0xfffffffc00e87947 */ /* 0x000fea000383ffff */
.L_x_88:
[----:B------:R-:W-:-:S06]  /*58d0*/  UISETP.GE.AND UP0, UPT, UR18, 0x4, UPT ;  /* 0x000000041200788c */ /* 0x000fcc000bf06270 */
[----:B------:R-:W-:-:S13]  /*58e0*/  PLOP3.LUT P0, PT, PT, PT, UP0, 0x80, 0x8 ;  /* 0x000000000008781c */ /* 0x000fda0003f0f008 */
[----:B------:R-:W-:Y:S05]  /*58f0*/  @!P0 EXIT ;  /* 0x000000000000894d */ /* 0x000fea0003800000 */
[----:B------:R-:W-:Y:S01]  /*5900*/  BAR.SYNC.DEFER_BLOCKING 0x6, 0xa0 ;  /* 0x0182800000007b1d */ /* 0x000fe20000010000 */
[C---:B------:R-:W-:Y:S01]  /*5910*/  IMAD.SHL.U32 R2, R70.reuse, 0x10, RZ ;  /* 0x0000001046027824 */ /* 0x040fe200078e00ff */
[C---:B------:R-:W-:Y:S01]  /*5920*/  SHF.L.U32 R23, R70.reuse, 0x10, RZ ;  /* 0x0000001046177819 */ /* 0x040fe200000006ff */
[C---:B------:R-:W-:Y:S01]  /*5930*/  IMAD.SHL.U32 R69, R70.reuse, 0x2, RZ ;  /* 0x0000000246457824 */ /* 0x040fe200078e00ff */
[----:B------:R-:W-:Y:S01]  /*5940*/  LOP3.LUT R71, R70, 0x60, RZ, 0xc0, !PT ;  /* 0x0000006046477812 */ /* 0x000fe200078ec0ff */
[----:B------:R-:W-:Y:S01]  /*5950*/  HFMA2 R62, -RZ, RZ, 0, 0 ;  /* 0x00000000ff3e7431 */ /* 0x000fe200000001ff */
[----:B------:R-:W-:Y:S02]  /*5960*/  UMOV UR44, 0x400 ;  /* 0x00000400002c7882 */ /* 0x000fe40000000000 */
[----:B------:R-:W1:Y:S01]  /*5970*/  LDC.64 R54, c[0x0][0x8b0] ;  /* 0x00022c00ff367b82 */ /* 0x000e620000000a00 */
[----:B------:R-:W-:Y:S01]  /*5980*/  ULEA UR44, UR47, UR44, 0x18 ;  /* 0x0000002c2f2c7291 */ /* 0x000fe2000f8ec0ff */
[----:B------:R-:W-:Y:S01]  /*5990*/  LOP3.LUT R6, R2, 0x60, RZ, 0xc0, !PT ;  /* 0x0000006002067812 */ /* 0x000fe200078ec0ff */
[----:B------:R-:W2:Y:S01]  /*59a0*/  LDCU.64 UR6, c[0x0][0x890] ;  /* 0x00011200ff0677ac */ /* 0x000ea20008000a00 */
[----:B------:R-:W-:Y:S01]  /*59b0*/  LOP3.LUT R68, R70, 0x2, RZ, 0xc0, !PT ;  /* 0x0000000246447812 */ /* 0x000fe200078ec0ff */
[----:B------:R-:W-:Y:S01]  /*59c0*/  IMAD.MOV.U32 R66, RZ, RZ, 0x1 ;  /* 0x00000001ff427424 */ /* 0x000fe200078e00ff */
[----:B------:R-:W-:Y:S01]  /*59d0*/  LOP3.LUT R69, R6, 0xc, R69, 0xf8, !PT ;  /* 0x0000000c06457812 */ /* 0x000fe200078ef845 */
[----:B------:R-:W-:Y:S01]  /*59e0*/  UIADD3 UR4, UPT, UPT, UR44, 0x200, URZ ;  /* 0x000002002c047890 */ /* 0x000fe2000fffe0ff */
[----:B------:R-:W3:Y:S01]  /*59f0*/  LDC.64 R52, c[0x0][0x8a8] ;  /* 0x00022a00ff347b82 */ /* 0x000ee20000000a00 */
[----:B------:R-:W-:Y:S01]  /*5a00*/  LOP3.LUT R23, R23, 0x600000, RZ, 0xc0, !PT ;  /* 0x0060000017177812 */ /* 0x000fe200078ec0ff */
[----:B------:R-:W-:Y:S01]  /*5a10*/  IMAD.MOV.U32 R22, RZ, RZ, RZ ;  /* 0x000000ffff167224 */ /* 0x000fe200078e00ff */
[----:B------:R-:W-:-:S02]  /*5a20*/  LOP3.LUT R69, R69, 0x790, R2, 0xf8, !PT ;  /* 0x0000079045457812 */ /* 0x000fc400078ef802 */
[----:B------:R-:W-:Y:S01]  /*5a30*/  CS2R R64, SRZ ;  /* 0x0000000000407805 */ /* 0x000fe2000001ff00 */
[----:B------:R-:W-:Y:S01]  /*5a40*/  IMAD.U32 R60, RZ, RZ, UR4 ;  /* 0x00000004ff3c7e24 */ /* 0x000fe2000f8e00ff */
[----:B------:R-:W-:Y:S01]  /*5a50*/  LOP3.LUT R70, R70, 0x4, RZ, 0xc0, !PT ;  /* 0x0000000446467812 */ /* 0x000fe200078ec0ff */
[----:B------:R-:W4:Y:S01]  /*5a60*/  LDCU UR60, c[0x0][0x370] ;  /* 0x00006e00ff3c77ac */ /* 0x000f220008000800 */
[----:B------:R-:W4:Y:S02]  /*5a70*/  LDS R0, [UR44+0x130] ;  /* 0x0001302cff007984 */ /* 0x000f240008000800 */
[----:B------:R-:W-:Y:S01]  /*5a80*/  LEA R69, R69, R60, 0x2 ;  /* 0x0000003c45457211 */ /* 0x000fe200078e10ff */
[----:B------:R-:W1:Y:S01]  /*5a90*/  LDCU UR43, c[0x0][0xb0c] ;  /* 0x00016180ff2b77ac */ /* 0x000e620008000800 */
[----:B--2---:R-:W-:Y:S01]  /*5aa0*/  IMAD.U32 R73, RZ, RZ, UR6 ;  /* 0x00000006ff497e24 */ /* 0x004fe2000f8e00ff */
[----:B------:R-:W-:Y:S02]  /*5ab0*/  MOV R72, UR7 ;  /* 0x0000000700487c02 */ /* 0x000fe40008000f00 */
[--C-:B------:R-:W-:Y:S01]  /*5ac0*/  IMAD R68, R68, -0x10, R69.reuse ;  /* 0xfffffff044447824 */ /* 0x100fe200078e0245 */
[----:B------:R-:W2:Y:S01]  /*5ad0*/  LDCU UR39, c[0x0][0xb30] ;  /* 0x00016600ff2777ac */ /* 0x000ea20008000800 */
[----:B------:R-:W-:Y:S01]  /*5ae0*/  IMAD R67, R70, -0x10, R69 ;  /* 0xfffffff046437824 */ /* 0x000fe200078e0245 */
[----:B------:R-:W1:Y:S01]  /*5af0*/  LDCU.64 UR54, c[0x0][0x888] ;  /* 0x00011100ff3677ac */ /* 0x000e620008000a00 */
[----:B------:R-:W1:Y:S01]  /*5b00*/  LDCU.64 UR40, c[0x0][0xb28] ;  /* 0x00016500ff2877ac */ /* 0x000e620008000a00 */
[----:B------:R-:W1:Y:S01]  /*5b10*/  LDCU.128 UR56, c[0x0][0xb10] ;  /* 0x00016200ff3877ac */ /* 0x000e620008000c00 */
[----:B------:R-:W1:Y:S01]  /*5b20*/  LDCU UR53, c[0x0][0x374] ;  /* 0x00006e80ff3577ac */ /* 0x000e620008000800 */
[----:B------:R-:W-:Y:S01]  /*5b30*/  UMOV UR52, URZ ;  /* 0x000000ff00347c82 */ /* 0x000fe20008000000 */
[----:B------:R-:W-:Y:S01]  /*5b40*/  UMOV UR46, URZ ;  /* 0x000000ff002e7c82 */ /* 0x000fe20008000000 */
[----:B-1234-:R-:W-:-:S07]  /*5b50*/  IMAD.IADD R23, R0, 0x1, R23 ;  /* 0x0000000100177824 */ /* 0x01efce00078e0217 */
.L_x_147:
[----:B------:R-:W-:Y:S02]  /*5b60*/  LEA R3, R62, UR44, 0x3 ;  /* 0x0000002c3e037c11 */ /* 0x000fe4000f8e18ff */
[----:B------:R-:W-:Y:S02]  /*5b70*/  SHF.L.U32 R0, R64, 0x1f, RZ ;  /* 0x0000001f40007819 */ /* 0x000fe400000006ff */
[----:B-1----:R-:W-:Y:S02]  /*5b80*/  LEA R5, R62, UR44, 0x4 ;  /* 0x0000002c3e057c11 */ /* 0x002fe4000f8e20ff */
[----:B------:R-:W1:Y:S02]  /*5b90*/  SYNCS.PHASECHK.TRANS64.TRYWAIT P0, [R3+URZ+0x80], R0 ;  /* 0x00008000030075a7 */ /* 0x000e6400080011ff */
[----:B-12---:R-:W-:Y:S05]  /*5ba0*/  @!P0 BRA `(.L_x_104) ;  /* 0x0000004000248947 */ /* 0x006fea0003800000 */
.L_x_196:
[----:B------:R-:W2:Y:S01]  /*5bb0*/  LDS.128 R4, [R5+0x110] ;  /* 0x0001100005047984 */ /* 0x000ea20000000c00 */
        /* <DEDUP_REMOVED lines=10> */
[----:B------:R-:W-:Y:S01]  /*5c60*/  PLOP3.LUT P0, PT, PT, PT, UP1, 0x80, 0x8 ;  /* 0x000000000008781c */ /* 0x000fe20003f0f018 */
[----:B------:R-:W-:Y:S11]  /*5c70*/  UP2UR UR62, UPR, URZ, 0x2 ;  /* 0x00000002ff3e7883 */ /* 0x000ff60008000000 */
[----:B------:R-:W-:Y:S01]  /*5c80*/  @!UPT UIADD3 URZ, UPT, UPT, URZ, URZ, URZ ;  /* 0x000000fffffff290 */ /* 0x000fe2000fffe0ff */
[----:B-1----:R-:W-:Y:S02]  /*5c90*/  @P0 SHF.R.U32.HI R0, RZ, 0x10, R5 ;  /* 0x00000010ff000819 */ /* 0x002fe40000011605 */
        /* <DEDUP_REMOVED lines=12> */
[----:B------:R-:W2:Y:S01]  /*5d60*/  LDCU UR12, c[0x0][0xb20] ;  /* 0x00016400ff0c77ac */ /* 0x000ea20008000800 */
[----:B------:R-:W-:Y:S02]  /*5d70*/  UIMAD.WIDE.U32 UR4, UR53, UR59, URZ ;  /* 0x0000003b350472a5 */ /* 0x000fe4000f8e00ff */
[----:B------:R-:W-:Y:S02]  /*5d80*/  UIMAD.WIDE.U32 UR6, UR60, UR56, URZ ;  /* 0x000000383c0672a5 */ /* 0x000fe4000f8e00ff */
[----:B------:R-:W-:Y:S02]  /*5d90*/  UISETP.NE.AND UP0, UPT, UR58, 0x1, UPT ;  /* 0x000000013a00788c */ /* 0x000fe4000bf05270 */
[----:B------:R-:W-:Y:S02]  /*5da0*/  UIMAD.WIDE.U32 UR8, UR37, UR59, URZ ;  /* 0x0000003b250872a5 */ /* 0x000fe4000f8e00ff */
[----:B------:R-:W-:Y:S02]  /*5db0*/  UIMAD.WIDE.U32 UR10, UR38, UR56, URZ ;  /* 0x00000038260a72a5 */ /* 0x000fe4000f8e00ff */
[----:B------:R-:W-:Y:S02]  /*5dc0*/  UISETP.NE.AND UP1, UPT, UR43, 0x1, UPT ;  /* 0x000000012b00788c */ /* 0x000fe4000bf25270 */
[----:B------:R-:W-:Y:S01]  /*5dd0*/  UISETP.NE.AND UP2, UPT, UR42, 0x1, UPT ;  /* 0x000000012a00788c */ /* 0x000fe2000bf45270 */
[----:B------:R-:W-:Y:S02]  /*5de0*/  UMOV UR4, UR5 ;  /* 0x0000000500047c82 */ /* 0x000fe40008000000 */
[----:B--2---:R-:W-:Y:S03]  /*5df0*/  USHF.R.U32.HI UR5, URZ, UR12, UR4 ;  /* 0x0000000cff057299 */ /* 0x004fe60008011604 */
[----:B------:R-:W-:Y:S02]  /*5e00*/  UMOV UR4, UR7 ;  /* 0x0000000700047c82 */ /* 0x000fe40008000000 */
[----:B------:R-:W-:Y:S02]  /*5e10*/  USHF.R.U32.HI UR7, URZ, UR57, UR4 ;  /* 0x00000039ff077299 */ /* 0x000fe40008011604 */
[----:B------:R-:W-:Y:S02]  /*5e20*/  USEL UR4, UR53, UR5, !UP0 ;  /* 0x0000000535047287 */ /* 0x000fe4000c000000 */
[----:B------:R-:W-:Y:S01]  /*5e30*/  USEL UR7, UR60, UR7, !UP1 ;  /* 0x000000073c077287 */ /* 0x000fe2000c800000 */
[----:B------:R-:W-:Y:S01]  /*5e40*/  UMOV UR5, UR9 ;  /* 0x0000000900057c82 */ /* 0x000fe20008000000 */
[----:B------:R-:W-:Y:S02]  /*5e50*/  UIMAD.WIDE.U32 UR8, UR4, UR40, URZ ;  /* 0x00000028040872a5 */ /* 0x000fe4000f8e00ff */
[----:B------:R-:W-:Y:S03]  /*5e60*/  USHF.R.U32.HI UR6, URZ, UR12, UR5 ;  /* 0x0000000cff067299 */ /* 0x000fe60008011605 */
[----:B------:R-:W-:Y:S01]  /*5e70*/  UMOV UR5, UR11 ;  /* 0x0000000b00057c82 */ /* 0x000fe20008000000 */
[----:B------:R-:W-:Y:S02]  /*5e80*/  UIMAD.WIDE.U32 UR10, UR7, UR40, URZ ;  /* 0x00000028070a72a5 */ /* 0x000fe4000f8e00ff */
[----:B------:R-:W-:Y:S02]  /*5e90*/  USHF.R.U32.HI UR12, URZ, UR57, UR5 ;  /* 0x00000039ff0c7299 */ /* 0x000fe40008011605 */
[----:B------:R-:W-:Y:S01]  /*5ea0*/  USEL UR6, UR37, UR6, !UP0 ;  /* 0x0000000625067287 */ /* 0x000fe2000c000000 */
[----:B------:R-:W-:Y:S02]  /*5eb0*/  UMOV UR5, UR9 ;  /* 0x0000000900057c82 */ /* 0x000fe40008000000 */
[----:B------:R-:W-:Y:S01]  /*5ec0*/  UMOV UR10, UR11 ;  /* 0x0000000b000a7c82 */ /* 0x000fe20008000000 */
[----:B------:R-:W-:Y:S02]  /*5ed0*/  @UP2 USHF.R.U32.HI UR4, URZ, UR41, UR5 ;  /* 0x00000029ff042299 */ /* 0x000fe40008011605 */
[----:B------:R-:W-:Y:S02]  /*5ee0*/  @UP2 USHF.R.U32.HI UR7, URZ, UR41, UR10 ;  /* 0x00000029ff072299 */ /* 0x000fe4000801160a */
[----:B------:R-:W-:Y:S02]  /*5ef0*/  UIMAD UR4, UR42, UR4, URZ ;  /* 0x000000042a0472a4 */ /* 0x000fe4000f8e02ff */
        /* <DEDUP_REMOVED lines=8> */
[----:B------:R-:W-:Y:S02]  /*5f80*/  USEL UR11, UR6, UR4, !UP2 ;  /* 0x00000004060b7287 */ /* 0x000fe4000d000000 */
[----:B------:R-:W-:Y:S02]  /*5f90*/  UIADD3 UR8, UPT, UPT, -UR5, URZ, URZ ;  /* 0x000000ff05087290 */ /* 0x000fe4000fffe1ff */
[----:B------:R-:W-:Y:S01]  /*5fa0*/  UIADD3 UR10, UPT, UPT, -UR11, URZ, URZ ;  /* 0x000000ff0b0a7290 */ /* 0x000fe2000fffe1ff */
[----:B------:R-:W-:Y:S01]  /*5fb0*/  @!UP0 UMOV UR4, UR9 ;  /* 0x0000000900048c82 */ /* 0x000fe20008000000 */
[----:B------:R-:W-:Y:S02]  /*5fc0*/  UIADD3 UR9, UPT, UPT, -UR6, URZ, URZ ;  /* 0x000000ff06097290 */ /* 0x000fe4000fffe1ff */
[----:B------:R-:W-:Y:S02]  /*5fd0*/  @!UP0 USHF.R.U32.HI UR4, URZ, UR41, UR4 ;  /* 0x00000029ff048299 */ /* 0x000fe40008011604 */
[----:B------:R-:W-:Y:S02]  /*5fe0*/  UIMAD UR10, UR42, UR10, UR6 ;  /* 0x0000000a2a0a72a4 */ /* 0x000fe4000f8e0206 */
[----:B------:R-:W-:Y:S04]  /*5ff0*/  @!UP0 USEL UR4, UR5, UR4, !UP2 ;  /* 0x0000000405048287 */ /* 0x000fe8000d000000 */
[----:B------:R-:W-:Y:S02]  /*6000*/  @!UP0 UIMAD UR10, UR7, UR10, UR4 ;  /* 0x0000000a070a82a4 */ /* 0x000fe4000f8e0204 */
[----:B------:R-:W-:Y:S02]  /*6010*/  @!UP0 UIADD3 UR11, UPT, UPT, UR11, -UR4, URZ ;  /* 0x800000040b0b8290 */ /* 0x000fe4000fffe0ff */
[----:B------:R-:W-:Y:S02]  /*6020*/  UIMAD UR7, UR43, UR8, UR38 ;  /* 0x000000082b0772a4 */ /* 0x000fe4000f8e0226 */
[----:B------:R-:W-:Y:S02]  /*6030*/  @!UP0 UIMAD UR6, UR11, UR42, UR5 ;  /* 0x0000002a0b0682a4 */ /* 0x000fe4000f8e0205 */
[----:B------:R-:W-:Y:S01]  /*6040*/  UIMAD UR4, UR58, UR9, UR37 ;  /* 0x000000093a0472a4 */ /* 0x000fe2000f8e0225 */
[----:B------:R-:W-:Y:S02]  /*6050*/  @!UP0 UMOV UR5, UR10 ;  /* 0x0000000a00058c82 */ /* 0x000fe40008000000 */
[----:B------:R-:W-:Y:S02]  /*6060*/  UIMAD UR38, UR5, UR43, UR7 ;  /* 0x0000002b052672a4 */ /* 0x000fe4000f8e0207 */
[----:B------:R-:W-:Y:S11]  /*6070*/  UIMAD UR37, UR6, UR58, UR4 ;  /* 0x0000003a062572a4 */ /* 0x000ff6000f8e0204 */
[----:B------:R-:W-:Y:S01]  /*6080*/  @!UPT UIADD3 URZ, UPT, UPT, URZ, URZ, URZ ;  /* 0x000000fffffff290 */ /* 0x000fe2000fffe0ff */
.L_x_105:
[----:B------:R-:W-:Y:S01]  /*6090*/  UISETP.NE.AND UP0, UPT, UR39, 0x1, UPT ;  /* 0x000000012700788c */ /* 0x000fe2000bf05270 */
[----:B------:R-:W-:Y:S01]  /*60a0*/  LOP3.LUT P0, RZ, R60, 0x1b0, RZ, 0xc0, !PT ;  /* 0x000001b03cff7812 */ /* 0x000fe2000780c0ff */
[----:B------:R-:W-:Y:S01]  /*60b0*/  USHF.L.U32 UR50, UR16, 0x7, URZ ;  /* 0x0000000710327899 */ /* 0x000fe200080006ff */
[----:B------:R-:W-:Y:S01]  /*60c0*/  BSSY.RECONVERGENT B6, `(.L_x_106) ;  /* 0x0000034000067945 */ /* 0x000fe20003800200 */
[----:B------:R-:W-:Y:S01]  /*60d0*/  USHF.L.U32 UR49, UR20, 0x6, URZ ;  /* 0x0000000614317899 */ /* 0x000fe200080006ff */
[----:B------:R-:W-:Y:S06]  /*60e0*/  IADD3 R62, PT, PT, R62, 0x1, RZ ;  /* 0x000000013e3e7810 */ /* 0x000fec0007ffe0ff */
[----:B------:R-:W2:Y:S01]  /*60f0*/  @!UP0 LDCU.128 UR12, c[0x0][0xb10] ;  /* 0x00016200ff0c87ac */ /* 0x000ea20008000c00 */
[----:B------:R-:W3:Y:S01]  /*6100*/  @!UP0 LDCU UR5, c[0x0][0xb0c] ;  /* 0x00016180ff0587ac */ /* 0x000ee20008000800 */
[----:B------:R-:W4:Y:S01]  /*6110*/  @!UP0 LDCU UR10, c[0x0][0xb20] ;  /* 0x00016400ff0a87ac */ /* 0x000f220008000800 */
[----:B--2---:R-:W-:Y:S02]  /*6120*/  UIMAD.WIDE.U32 UR8, UR38, UR12, URZ ;  /* 0x0000000c260872a5 */ /* 0x004fe4000f8e00ff */
[----:B------:R-:W-:Y:S02]  /*6130*/  UIMAD.WIDE.U32 UR6, UR37, UR15, URZ ;  /* 0x0000000f250672a5 */ /* 0x000fe4000f8e00ff */
[----:B------:R-:W-:Y:S03]  /*6140*/  @!UP0 UISETP.NE.AND UP1, UPT, UR14, 0x1, UPT ;  /* 0x000000010e00888c */ /* 0x000fe6000bf25270 */
[----:B------:R-:W-:Y:S01]  /*6150*/  @!UP0 UMOV UR4, UR9 ;  /* 0x0000000900048c82 */ /* 0x000fe20008000000 */
[----:B---3--:R-:W-:Y:S02]  /*6160*/  @!UP0 UISETP.NE.AND UP2, UPT, UR5, 0x1, UPT ;  /* 0x000000010500888c */ /* 0x008fe4000bf45270 */
[----:B------:R-:W-:Y:S01]  /*6170*/  @!UP0 USHF.R.U32.HI UR4, URZ, UR13, UR4 ;  /* 0x0000000dff048299 */ /* 0x000fe20008011604 */
[----:B------:R-:W-:Y:S02]  /*6180*/  @!UP0 UMOV UR6, UR7 ;  /* 0x0000000700068c82 */ /* 0x000fe40008000000 */
[----:B----4-:R-:W-:Y:S02]  /*6190*/  @!UP0 USHF.R.U32.HI UR6, URZ, UR10, UR6 ;  /* 0x0000000aff068299 */ /* 0x010fe40008011606 */
[----:B------:R-:W-:Y:S02]  /*61a0*/  @!UP0 USEL UR7, UR38, UR4, !UP2 ;  /* 0x0000000426078287 */ /* 0x000fe4000d000000 */
[----:B------:R-:W-:Y:S04]  /*61b0*/  @!UP0 USEL UR6, UR37, UR6, !UP1 ;  /* 0x0000000625068287 */ /* 0x000fe8000c800000 */
[----:B------:R-:W-:Y:S02]  /*61c0*/  @!UP0 UIADD3 UR4, UPT, UPT, -UR7, UR6, URZ ;  /* 0x0000000607048290 */ /* 0x000fe4000fffe1ff */
[----:B------:R-:W-:Y:S02]  /*61d0*/  @!UP0 UIADD3 UR6, UPT, UPT, UR7, -UR6, URZ ;  /* 0x8000000607068290 */ /* 0x000fe4000fffe0ff */
[----:B------:R-:W-:Y:S02]  /*61e0*/  @!UP0 UIMAD UR38, UR4, UR5, UR38 ;  /* 0x00000005042682a4 */ /* 0x000fe4000f8e0226 */
[----:B------:R-:W-:Y:S01]  /*61f0*/  @!UP0 UIMAD UR37, UR6, UR14, UR37 ;  /* 0x0000000e062582a4 */ /* 0x000fe2000f8e0225 */
[----:B------:R-:W-:Y:S11]  /*6200*/  @!P0 BRA `(.L_x_107) ;  /* 0x00000000007c8947 */ /* 0x000ff60003800000 */
[----:B------:R-:W2:Y:S01]  /*6210*/  LDCU.64 UR8, c[0x4][0x80] ;  /* 0x01001000ff0877ac */ /* 0x000ea20008000a00 */
[----:B------:R-:W-:Y:S01]  /*6220*/  MOV R2, 0x0 ;  /* 0x0000000000027802 */ /* 0x000fe20000000f00 */
[----:B------:R-:W-:Y:S02]  /*6230*/  HFMA2 R12, -RZ, RZ, 0, 5.9604644775390625e-08 ;  /* 0x00000001ff0c7431 */ /* 0x000fe400000001ff */
[----:B------:R-:W-:Y:S01]  /*6240*/  IMAD.MOV.U32 R8, RZ, RZ, 0x70 ;  /* 0x00000070ff087424 */ /* 0x000fe200078e00ff */
[----:B------:R3:W4:Y:S01]  /*6250*/  LDC.64 R14, c[0x4][R2] ;  /* 0x01000000020e7b82 */ /* 0x0007220000000a00 */
[----:B------:R-:W1:Y:S01]  /*6260*/  LDCU.64 UR6, c[0x4][0x88] ;  /* 0x01001100ff0677ac */ /* 0x000e620008000a00 */
[----:B------:R-:W-:Y:S01]  /*6270*/  IMAD.MOV.U32 R13, RZ, RZ, RZ ;  /* 0x000000ffff0d7224 */ /* 0x000fe200078e00ff */
[----:B------:R-:W1:Y:S01]  /*6280*/  LDCU.64 UR4, c[0x4][0x8] ;  /* 0x01000100ff0477ac */ /* 0x000e620008000a00 */
[----:B--2---:R-:W-:Y:S01]  /*6290*/  MOV R5, UR9 ;  /* 0x0000000900057c02 */ /* 0x004fe20008000f00 */
[----:B------:R-:W-:Y:S01]  /*62a0*/  IMAD.U32 R4, RZ, RZ, UR8 ;  /* 0x00000008ff047e24 */ /* 0x000fe2000f8e00ff */
[----:B-1----:R-:W-:Y:S01]  /*62b0*/  MOV R7, UR7 ;  /* 0x0000000700077c02 */ /* 0x002fe20008000f00 */
[----:B------:R-:W-:Y:S01]  /*62c0*/  IMAD.U32 R6, RZ, RZ, UR6 ;  /* 0x00000006ff067e24 */ /* 0x000fe2000f8e00ff */
[----:B------:R-:W-:Y:S01]  /*62d0*/  MOV R11, UR5 ;  /* 0x00000005000b7c02 */ /* 0x000fe20008000f00 */
[----:B------:R-:W-:Y:S02]  /*62e0*/  IMAD.U32 R10, RZ, RZ, UR4 ;  /* 0x00000004ff0a7e24 */ /* 0x000fe4000f8e00ff */
[----:B------:R-:W-:Y:S07]  /*62f0*/  LEPC R20, `(.L_x_108) ;  /* 0x000000001014794e */ /* 0x000fee0000000000 */
[----:B---345:R-:W-:Y:S05]  /*6300*/  CALL.ABS.NOINC R14 ;  /* 0x000000000e007343 */ /* 0x038fea0003c00000 */
.L_x_108:
[----:B------:R-:W1:Y:S01]  /*6310*/  LDCU.64 UR8, c[0x4][0x80] ;  /* 0x01001000ff0877ac */ /* 0x000e620008000a00 */
[----:B------:R-:W2:Y:S01]  /*6320*/  LDC.64 R2, c[0x4][R2] ;  /* 0x0100000002027b82 */ /* 0x000ea20000000a00 */
[----:B------:R-:W-:Y:S02]  /*6330*/  HFMA2 R12, -RZ, RZ, 0, 5.9604644775390625e-08 ;  /* 0x00000001ff0c7431 */ /* 0x000fe400000001ff */
[----:B------:R-:W-:Y:S02]  /*6340*/  IMAD.MOV.U32 R8, RZ, RZ, 0x70 ;  /* 0x00000070ff087424 */ /* 0x000fe400078e00ff */
[----:B------:R-:W-:Y:S01]  /*6350*/  IMAD.MOV.U32 R13, RZ, RZ, RZ ;  /* 0x000000ffff0d7224 */ /* 0x000fe200078e00ff */
[----:B------:R-:W3:Y:S01]  /*6360*/  LDCU.64 UR6, c[0x4][0x88] ;  /* 0x01001100ff0677ac */ /* 0x000ee20008000a00 */
[----:B------:R-:W4:Y:S01]  /*6370*/  LDCU.64 UR4, c[0x4][0x8] ;  /* 0x01000100ff0477ac */ /* 0x000f220008000a00 */
[----:B-1----:R-:W-:Y:S02]  /*6380*/  MOV R4, UR8 ;  /* 0x0000000800047c02 */ /* 0x002fe40008000f00 */
[----:B------:R-:W-:Y:S02]  /*6390*/  MOV R5, UR9 ;  /* 0x0000000900057c02 */ /* 0x000fe40008000f00 */
[----:B---3--:R-:W-:Y:S01]  /*63a0*/  MOV R7, UR7 ;  /* 0x0000000700077c02 */ /* 0x008fe20008000f00 */
[----:B------:R-:W-:Y:S01]  /*63b0*/  IMAD.U32 R6, RZ, RZ, UR6 ;  /* 0x00000006ff067e24 */ /* 0x000fe2000f8e00ff */
[----:B----4-:R-:W-:Y:S01]  /*63c0*/  MOV R11, UR5 ;  /* 0x00000005000b7c02 */ /* 0x010fe20008000f00 */
[----:B------:R-:W-:Y:S02]  /*63d0*/  IMAD.U32 R10, RZ, RZ, UR4 ;  /* 0x00000004ff0a7e24 */ /* 0x000fe4000f8e00ff */
[----:B------:R-:W-:Y:S07]  /*63e0*/  LEPC R20, `(.L_x_107) ;  /* 0x000000001014794e */ /* 0x000fee0000000000 */
[----:B--2---:R-:W-:Y:S05]  /*63f0*/  CALL.ABS.NOINC R2 ;  /* 0x0000000002007343 */ /* 0x004fea0003c00000 */
.L_x_107:
[----:B------:R-:W-:Y:S05]  /*6400*/  BSYNC.RECONVERGENT B6 ;  /* 0x0000000000067941 */ /* 0x000fea0003800200 */
.L_x_106:
[----:B------:R-:W-:Y:S02]  /*6410*/  R2UR UR6, R59 ;  /* 0x000000003b0672ca */ /* 0x000fe400000e0000 */
[----:B------:R-:W-:Y:S02]  /*6420*/  R2UR UR5, R73 ;  /* 0x00000000490572ca */ /* 0x000fe400000e0000 */
[----:B------:R-:W-:Y:S02]  /*6430*/  R2UR UR4, R72 ;  /* 0x00000000480472ca */ /* 0x000fe400000e0000 */
[----:B------:R-:W-:Y:S02]  /*6440*/  ISETP.NE.U32.AND P4, PT, R54, RZ, PT ;  /* 0x000000ff3600720c */ /* 0x000fe40003f85070 */
[----:B------:R-:W-:Y:S02]  /*6450*/  ISETP.NE.U32.AND P2, PT, RZ, UR54, PT ;  /* 0x00000036ff007c0c */ /* 0x000fe4000bf45070 */
[----:B------:R-:W-:Y:S02]  /*6460*/  ISETP.NE.AND.EX P4, PT, R55, RZ, PT, P4 ;  /* 0x000000ff3700720c */ /* 0x000fe40003f85340 */
[----:B------:R-:W-:Y:S01]  /*6470*/  ISETP.NE.AND.EX P2, PT, RZ, UR55, PT, P2 ;  /* 0x00000037ff007c0c */ /* 0x000fe2000bf45320 */
[----:B------:R-:W-:Y:S02]  /*6480*/  UISETP.NE.AND UP2, UPT, UR6, URZ, UPT ;  /* 0x000000ff0600728c */ /* 0x000fe4000bf45270 */
[----:B------:R-:W-:Y:S04]  /*6490*/  UISETP.NE.U32.AND UP0, UPT, UR5, URZ, UPT ;  /* 0x000000ff0500728c */ /* 0x000fe8000bf05070 */
[----:B------:R-:W-:Y:S01]  /*64a0*/  UISETP.NE.AND.EX UP1, UPT, UR4, URZ, UPT, UP0 ;  /* 0x000000ff0400728c */ /* 0x000fe2000bf25300 */
[----:B------:R-:W-:Y:S01]  /*64b0*/  PLOP3.LUT P1, PT, PT, PT, UP2, 0x80, 0x8 ;  /* 0x000000000008781c */ /* 0x000fe20003f2f028 */
[----:B------:R-:W-:Y:S03]  /*64c0*/  UPLOP3.LUT UP0, UPT, UPT, UPT, UPT, 0x40, 0x4 ;  /* 0x000000000004789c */ /* 0x000fe60003f0e870 */
[----:B------:R-:W-:Y:S06]  /*64d0*/  @UP2 UPLOP3.LUT UP0, UPT, UPT, UPT, UP1, 0x80, 0x8 ;  /* 0x000000000008289c */ /* 0x000fec0003f0f010 */
[----:B------:R-:W-:Y:S01]  /*64e0*/  PLOP3.LUT P0, PT, PT, PT, UP0, 0x80, 0x8 ;  /* 0x000000000008781c */ /* 0x000fe20003f0f008 */
[----:B------:R-:W-:Y:S01]  /*64f0*/  @!UPT UIADD3 URZ, UPT, UPT, URZ, URZ, URZ ;  /* 0x000000fffffff290 */ /* 0x000fe2000fffe0ff */
[----:B------:R-:W-:Y:S11]  /*6500*/  BRA.U !UP1, `(.L_x_109) ;  /* 0x0000000109407547 */ /* 0x000ff6000b800000 */
[----:B------:R-:W-:Y:S01]  /*6510*/  UISETP.NE.U32.AND UP0, UPT, UR54, URZ, UPT ;  /* 0x000000ff3600728c */ /* 0x000fe2000bf05070 */
[----:B------:R-:W-:Y:S01]  /*6520*/  R2UR UR6, R73 ;  /* 0x00000000490672ca */ /* 0x000fe200000e0000 */
[----:B------:R-:W2:Y:S01]  /*6530*/  LDCU.64 UR8, c[0x0][0x358] ;  /* 0x00006b00ff0877ac */ /* 0x000ea20008000a00 */
[----:B------:R-:W-:Y:S02]  /*6540*/  HFMA2 R56, -RZ, RZ, 0, 5.9604644775390625e-08 ;  /* 0x00000001ff387431 */ /* 0x000fe400000001ff */
[----:B-1----:R-:W-:Y:S01]  /*6550*/  IMAD.MOV.U32 R0, RZ, RZ, 0x1 ;  /* 0x00000001ff007424 */ /* 0x002fe200078e00ff */
[----:B------:R-:W-:Y:S06]  /*6560*/  UISETP.NE.AND.EX UP0, UPT, UR55, URZ, UPT, UP0 ;  /* 0x000000ff3700728c */ /* 0x000fec000bf05300 */
[----:B------:R-:W-:Y:S05]  /*6570*/  PLOP3.LUT P3, PT, PT, PT, UP0, 0x80, 0x8 ;  /* 0x000000000008781c */ /* 0x000fea0003f6f008 */
[----:B------:R-:W1:Y:S01]  /*6580*/  @UP0 LDCU.64 UR4, c[0x0][0x888] ;  /* 0x00011100ff0407ac */ /* 0x000e620008000a00 */
[----:B------:R-:W-:Y:S07]  /*6590*/  @UP0 UIMAD UR6, UR36, UR6, URZ ;  /* 0x00000006240602a4 */ /* 0x000fee000f8e02ff */
[----:B------:R-:W-:Y:S01]  /*65a0*/  @!P3 PRMT R56, R0, 0x7610, R56 ;  /* 0x000076100038b816 */ /* 0x000fe20000000038 */
[----:B-1----:R-:W-:Y:S06]  /*65b0*/  @UP0 UIMAD.WIDE UR4, UR6, 0x4, UR4 ;  /* 0x00000004060408a5 */ /* 0x002fec000f8e0204 */
[----:B------:R-:W-:Y:S02]  /*65c0*/  IMAD.U32 R2, RZ, RZ, UR4 ;  /* 0x00000004ff027e24 */ /* 0x000fe4000f8e00ff */
[----:B------:R-:W-:Y:S03]  /*65d0*/  IMAD.U32 R3, RZ, RZ, UR5 ;  /* 0x00000005ff037e24 */ /* 0x000fe6000f8e00ff */
[----:B------:R-:W1:Y:S02]  /*65e0*/  @!UP0 LDCU UR4, c[0x0][0x880] ;  /* 0x00011000ff0487ac */ /* 0x000e640008000800 */
[----:B--2--5:R2:W5:Y:S02]  /*65f0*/  @P3 LDG.E R27, desc[UR8][R2.64] ;  /* 0x00000008021b3981 */ /* 0x024564000c1e1900 */
[----:B-12---:R-:W-:Y:S02]  /*6600*/  @!P3 MOV R27, UR4 ;  /* 0x00000004001bbc02 */ /* 0x006fe40008000f00 */
.L_x_109:
[----:B------:R-:W-:Y:S05]  /*6610*/  @!P4 BRA `(.L_x_110) ;  /* 0x000000000024c947 */ /* 0x000fea0003800000 */
[----:B------:R-:W-:Y:S01]  /*6620*/  ISETP.NE.U32.AND P3, PT, R52, RZ, PT ;  /* 0x000000ff3400720c */ /* 0x000fe20003f65070 */
[----:B------:R-:W2:Y:S03]  /*6630*/  LDCU.64 UR4, c[0x0][0x358] ;  /* 0x00006b00ff0477ac */ /* 0x000ea60008000a00 */
[----:B------:R-:W-:Y:S11]  /*6640*/  ISETP.NE.AND.EX P3, PT, R53, RZ, PT, P3 ;  /* 0x000000ff3500720c */ /* 0x000ff60003f65330 */
[----:B------:R-:W-:Y:S02]  /*6650*/  @!UPT UIADD3 URZ, UPT, UPT, URZ, URZ, URZ ;  /* 0x000000fffffff290 */ /* 0x000fe4000fffe0ff */
[----:B------:R-:W3:Y:S01]  /*6660*/  @P3 LDC.64 R2, c[0x0][0x8a8] ;  /* 0x00022a00ff023b82 */ /* 0x000ee20000000a00 */
[----:B-1----:R-:W-:Y:S04]  /*6670*/  @P3 IMAD R0, R54, UR36, RZ ;  /* 0x0000002436003c24 */ /* 0x002fe8000f8e02ff */
[----:B---3--:R-:W-:Y:S05]  /*6680*/  @P3 IMAD.WIDE R2, R0, 0x4, R2 ;  /* 0x0000000400023825 */ /* 0x008fea00078e0202 */
[----:B--2--5:R2:W5:Y:S02]  /*6690*/  @P3 LDG.E R24, desc[UR4][R2.64] ;  /* 0x0000000402183981 */ /* 0x024564000c1e1900 */
[----:B--2---:R-:W3:Y:S02]  /*66a0*/  @!P3 LDC R24, c[0x0][0x8a0] ;  /* 0x00022800ff18bb82 */ /* 0x004ee40000000800 */
.L_x_110:
[----:B-----5:R-:W-:Y:S01]  /*66b0*/  FSETP.NEU.AND P3, PT, R27, RZ, PT ;  /* 0x000000ff1b00720b */ /* 0x020fe20003f6d000 */
[----:B------:R-:W-:Y:S01]  /*66c0*/  BSSY B1, `(.L_x_111) ;  /* 0x0000039000017945 */ /* 0x000fe20003800000 */
[----:B------:R-:W-:Y:S01]  /*66d0*/  SEL R3, RZ, 0xffffffff, P2 ;  /* 0xffffffffff037807 */ /* 0x000fe20001000000 */
[----:B------:R-:W-:Y:S01]  /*66e0*/  IMAD.MOV.U32 R35, RZ, RZ, 0x1 ;  /* 0x00000001ff237424 */ /* 0x000fe200078e00ff */
[----:B------:R-:W-:Y:S01]  /*66f0*/  @P1 LOP3.LUT P2, RZ, R56, 0xff, RZ, 0xc0, !PT ;  /* 0x000000ff38ff1812 */ /* 0x000fe2000784c0ff */
[----:B------:R-:W-:Y:S01]  /*6700*/  IMAD R25, R22, 0x40, R23 ;  /* 0x0000004016197824 */ /* 0x000fe200078e0217 */
[----:B------:R-:W-:Y:S01]  /*6710*/  @P1 SEL R2, RZ, 0xffffffff, P3 ;  /* 0xffffffffff021807 */ /* 0x000fe20001800000 */
[----:B------:R-:W-:Y:S01]  /*6720*/  IMAD R63, R70, -0x10, R68 ;  /* 0xfffffff0463f7824 */ /* 0x000fe200078e0244 */
[----:B------:R-:W-:Y:S01]  /*6730*/  LOP3.LUT R66, R66, 0x1, RZ, 0x3c, !PT ;  /* 0x0000000142427812 */ /* 0x000fe200078e3cff */
[----:B------:R-:W-:Y:S01]  /*6740*/  IMAD.MOV.U32 R34, RZ, RZ, RZ ;  /* 0x000000ffff227224 */ /* 0x000fe200078e00ff */
[----:B------:R-:W-:Y:S02]  /*6750*/  @P0 SEL R2, R3, R2, !P2 ;  /* 0x0000000203020207 */ /* 0x000fe40005000000 */
[----:B------:R-:W-:Y:S02]  /*6760*/  CS2R R38, SRZ ;  /* 0x0000000000267805 */ /* 0x000fe4000001ff00 */
[----:B------:R-:W-:Y:S02]  /*6770*/  LEA R75, R22, UR44, 0x3 ;  /* 0x0000002c164b7c11 */ /* 0x000fe4000f8e18ff */
[----:B------:R-:W-:Y:S02]  /*6780*/  CS2R R36, SRZ ;  /* 0x0000000000247805 */ /* 0x000fe4000001ff00 */
[----:B------:R-:W-:Y:S02]  /*6790*/  @P1 LOP3.LUT R2, R2, 0x1, RZ, 0xc0, !PT ;  /* 0x0000000102021812 */ /* 0x000fe400078ec0ff */
[----:B------:R-:W-:Y:S02]  /*67a0*/  CS2R R42, SRZ ;  /* 0x00000000002a7805 */ /* 0x000fe4000001ff00 */
[----:B-1----:R-:W-:Y:S02]  /*67b0*/  SHF.L.U32 R0, R65, 0x1f, RZ ;  /* 0x0000001f41007819 */ /* 0x002fe400000006ff */
[----:B------:R-:W-:Y:S02]  /*67c0*/  CS2R R40, SRZ ;  /* 0x0000000000287805 */ /* 0x000fe4000001ff00 */
[----:B------:R-:W-:Y:S02]  /*67d0*/  ISETP.NE.U32.OR P5, PT, R2, 0x1, !P1 ;  /* 0x000000010200780c */ /* 0x000fe40004fa5470 */
[----:B------:R-:W-:Y:S02]  /*67e0*/  CS2R R46, SRZ ;  /* 0x00000000002e7805 */ /* 0x000fe4000001ff00 */
[----:B------:R-:W-:Y:S02]  /*67f0*/  PLOP3.LUT P2, PT, PT, PT, UP1, 0x80, 0x8 ;  /* 0x000000000008781c */ /* 0x000fe40003f4f018 */
[----:B------:R-:W-:Y:S02]  /*6800*/  CS2R R44, SRZ ;  /* 0x00000000002c7805 */ /* 0x000fe4000001ff00 */
[----:B------:R-:W-:Y:S02]  /*6810*/  LOP3.LUT P4, R61, R56, 0xff, RZ, 0xc0, !PT ;  /* 0x000000ff383d7812 */ /* 0x000fe4000788c0ff */
[----:B------:R-:W-:Y:S02]  /*6820*/  CS2R R50, SRZ ;  /* 0x0000000000327805 */ /* 0x000fe4000001ff00 */
[----:B------:R-:W-:Y:S02]  /*6830*/  SEL R2, RZ, 0xffffffff, P3 ;  /* 0xffffffffff027807 */ /* 0x000fe40001800000 */
[----:B------:R-:W-:Y:S02]  /*6840*/  CS2R R48, SRZ ;  /* 0x0000000000307805 */ /* 0x000fe4000001ff00 */
[----:B------:R-:W-:Y:S02]  /*6850*/  P2R R74, PR, RZ, 0x20 ;  /* 0x00000020ff4a7803 */ /* 0x000fe40000000000 */
[----:B------:R-:W-:Y:S02]  /*6860*/  @P5 SHF.L.U32 R4, R66, 0x1f, RZ ;  /* 0x0000001f42045819 */ /* 0x000fe400000006ff */
[----:B------:R-:W-:Y:S02]  /*6870*/  @P2 SEL R2, R3, R2, !P4 ;  /* 0x0000000203022207 */ /* 0x000fe40006000000 */
[----:B------:R-:W1:Y:S02]  /*6880*/  @P5 SYNCS.PHASECHK.TRANS64.TRYWAIT P1, [UR44+0x30], R4 ;  /* 0x00003004ff0055a7 */ /* 0x000e64000802112c */
[----:B------:R-:W-:Y:S04]  /*6890*/  LOP3.LUT R2, R2, 0x1, RZ, 0xc0, !PT ;  /* 0x0000000102027812 */ /* 0x000fe800078ec0ff */
[----:B------:R-:W-:Y:S04]  /*68a0*/  ISETP.NE.U32.AND P2, PT, R2, 0x1, PT ;  /* 0x000000010200780c */ /* 0x000fe80003f45070 */
[----:B------:R-:W-:Y:S01]  /*68b0*/  P2R R76, PR, RZ, 0x4 ;  /* 0x00000004ff4c7803 */ /* 0x000fe20000000000 */
[----:B------:R2:W4:Y:S01]  /*68c0*/  SYNCS.PHASECHK.TRANS64.TRYWAIT P0, [R75+URZ+0xa0], R0 ;  /* 0x0000a0004b0075a7 */ /* 0x00052200080011ff */
[----:B-1----:R-:W-:Y:S01]  /*68d0*/  @P5 SEL R35, RZ, 0x1, !P1 ;  /* 0x00000001ff235807 */ /* 0x002fe20004800000 */
[----:B--2---:R-:W-:Y:S06]  /*68e0*/  @!P5 BRA `(.L_x_112) ;  /* 0x000000000058d947 */ /* 0x004fec0003800000 */
[----:B------:R-:W-:Y:S01]  /*68f0*/  IMAD.MOV.U32 R39, RZ, RZ, RZ ;  /* 0x000000ffff277224 */ /* 0x000fe200078e00ff */
[----:B------:R-:W-:Y:S01]  /*6900*/  ISETP.NE.AND P1, PT, R35, RZ, PT ;  /* 0x000000ff2300720c */ /* 0x000fe20003f25270 */
[----:B------:R-:W-:Y:S01]  /*6910*/  BSSY B0, `(.L_x_113) ;  /* 0x000000c000007945 */ /* 0x000fe20003800000 */
[----:B------:R-:W-:Y:S02]  /*6920*/  CS2R R50, SRZ ;  /* 0x0000000000327805 */ /* 0x000fe4000001ff00 */
[----:B------:R-:W-:Y:S02]  /*6930*/  CS2R R48, SRZ ;  /* 0x0000000000307805 */ /* 0x000fe4000001ff00 */
[----:B------:R-:W-:Y:S02]  /*6940*/  CS2R R46, SRZ ;  /* 0x00000000002e7805 */ /* 0x000fe4000001ff00 */
[----:B------:R-:W-:Y:S02]  /*6950*/  CS2R R44, SRZ ;  /* 0x00000000002c7805 */ /* 0x000fe4000001ff00 */
[----:B------:R-:W-:Y:S02]  /*6960*/  CS2R R42, SRZ ;  /* 0x00000000002a7805 */ /* 0x000fe4000001ff00 */
[----:B------:R-:W-:Y:S02]  /*6970*/  CS2R R40, SRZ ;  /* 0x0000000000287805 */ /* 0x000fe4000001ff00 */
[----:B------:R-:W-:Y:S01]  /*6980*/  CS2R R36, SRZ ;  /* 0x0000000000247805 */ /* 0x000fe2000001ff00 */
[----:B------:R-:W-:Y:S06]  /*6990*/  @P1 BRA `(.L_x_114) ;  /* 0x00000000000c1947 */ /* 0x000fec0003800000 */
[----:B------:R-:W-:Y:S04]  /*69a0*/  SHF.L.U32 R3, R66, 0x1f, RZ ;  /* 0x0000001f42037819 */ /* 0x000fe800000006ff */
[----:B------:R-:W1:Y:S02]  /*69b0*/  SYNCS.PHASECHK.TRANS64.TRYWAIT P1, [UR44+0x30], R3 ;  /* 0x00003003ff0075a7 */ /* 0x000e64000802112c */
[----:B-1----:R-:W-:Y:S05]  /*69c0*/  @!P1 BRA `(.L_x_115) ;  /* 0x0000003000b09947 */ /* 0x002fea0003800000 */
.L_x_114:
[----:B------:R-:W-:Y:S05]  /*69d0*/  BSYNC B0 ;  /* 0x0000000000007941 */ /* 0x000fea0003800000 */
.L_x_113:
[----:B------:R-:W-:Y:S01]  /*69e0*/  ISETP.NE.AND P1, PT, R76, RZ, PT ;  /* 0x000000ff4c00720c */ /* 0x000fe20003f25270 */
[----:B------:R-:W-:Y:S11]  /*69f0*/  HFMA2 R34, -RZ, RZ, 0, 5.9604644775390625e-08 ;  /* 0x00000001ff227431 */ /* 0x000ff600000001ff */
[----:B------:R-:W-:Y:S01]  /*6a00*/  @!UPT UIADD3 URZ, UPT, UPT, URZ, URZ, URZ ;  /* 0x000000fffffff290 */ /* 0x000fe2000fffe0ff */
[----:B------:R2:W1:Y:S04]  /*6a10*/  @P1 LDS.128 R48, [R69] ;  /* 0x0000000045301984 */ /* 0x0004680000000c00 */
[----:B------:R2:W1:Y:S04]  /*6a20*/  @P1 LDS.128 R44, [R68+0x10] ;  /* 0x00001000442c1984 */ /* 0x0004680000000c00 */
[----:B------:R2:W1:Y:S04]  /*6a30*/  @P1 LDS.128 R40, [R67+0x20] ;  /* 0x0000200043281984 */ /* 0x0004680000000c00 */
[----:B------:R2:W1:Y:S02]  /*6a40*/  @P1 LDS.128 R36, [R63+0x30] ;  /* 0x000030003f241984 */ /* 0x0004640000000c00 */
.L_x_112:
[----:B------:R-:W-:Y:S05]  /*6a50*/  BSYNC B1 ;  /* 0x0000000000017941 */ /* 0x000fea0003800000 */
.L_x_111:
[----:B-1----:R-:W-:Y:S04]  /*6a60*/  SHF.R.U32.HI R2, RZ, 0x15, R25 ;  /* 0x00000015ff027819 */ /* 0x002fe80000011619 */
[----:B------:R-:W-:Y:S01]  /*6a70*/  LOP3.LUT P1, RZ, R2, 0x3, R57, 0x48, !PT ;  /* 0x0000000302ff7812 */ /* 0x000fe20007824839 */
[----:B------:R-:W-:Y:S01]  /*6a80*/  @!UPT UIADD3 URZ, UPT, UPT, URZ, URZ, URZ ;  /* 0x000000fffffff290 */ /* 0x000fe2000fffe0ff */
[----:B----4-:R-:W-:Y:S11]  /*6a90*/  @P0 BRA `(.L_x_116) ;  /* 0x0000000000080947 */ /* 0x010ff60003800000 */
[----:B------:R-:W1:Y:S02]  /*6aa0*/  SYNCS.PHASECHK.TRANS64.TRYWAIT P0, [R75+URZ+0xa0], R0 ;  /* 0x0000a0004b0075a7 */ /* 0x000e6400080011ff */
[----:B-1----:R-:W-:Y:S05]  /*6ab0*/  @!P0 BRA `(.L_x_117) ;  /* 0x00000030008c8947 */ /* 0x002fea0003800000 */
.L_x_116:
[----:B------:R-:W-:Y:S05]  /*6ac0*/  @!P1 BRA `(.L_x_118) ;  /* 0x0000000000409947 */ /* 0x000fea0003800000 */
[----:B------:R-:W4:Y:S01]  /*6ad0*/  LDCU.64 UR8, c[0x4][0x70] ;  /* 0x01000e00ff0877ac */ /* 0x000f220008000a00 */
[----:B------:R-:W-:Y:S01]  /*6ae0*/  MOV R3, 0x0 ;  /* 0x0000000000037802 */ /* 0x000fe20000000f00 */
[----:B------:R-:W-:Y:S02]  /*6af0*/  HFMA2 R12, -RZ, RZ, 0, 5.9604644775390625e-08 ;  /* 0x00000001ff0c7431 */ /* 0x000fe400000001ff */
[----:B------:R-:W-:Y:S02]  /*6b00*/  IMAD.MOV.U32 R8, RZ, RZ, 0x192 ;  /* 0x00000192ff087424 */ /* 0x000fe400078e00ff */
[----:B------:R-:W-:Y:S01]  /*6b10*/  IMAD.MOV.U32 R13, RZ, RZ, RZ ;  /* 0x000000ffff0d7224 */ /* 0x000fe200078e00ff */
[----:B------:R-:W5:Y:S01]  /*6b20*/  LDCU.64 UR6, c[0x4][0x78] ;  /* 0x01000f00ff0677ac */ /* 0x000f620008000a00 */
[----:B------:R-:W1:Y:S01]  /*6b30*/  LDC.64 R2, c[0x4][R3] ;  /* 0x0100000003027b82 */ /* 0x000e620000000a00 */
[----:B------:R-:W2:Y:S01]  /*6b40*/  LDCU.64 UR4, c[0x4][0x10] ;  /* 0x01000200ff0477ac */ /* 0x000ea20008000a00 */
[----:B----4-:R-:W-:Y:S01]  /*6b50*/  MOV R5, UR9 ;  /* 0x0000000900057c02 */ /* 0x010fe20008000f00 */
[----:B------:R-:W-:Y:S01]  /*6b60*/  IMAD.U32 R4, RZ, RZ, UR8 ;  /* 0x00000008ff047e24 */ /* 0x000fe2000f8e00ff */
[----:B-----5:R-:W-:Y:S01]  /*6b70*/  MOV R7, UR7 ;  /* 0x0000000700077c02 */ /* 0x020fe20008000f00 */
[----:B------:R-:W-:Y:S01]  /*6b80*/  IMAD.U32 R6, RZ, RZ, UR6 ;  /* 0x00000006ff067e24 */ /* 0x000fe2000f8e00ff */
[----:B--2---:R-:W-:Y:S01]  /*6b90*/  MOV R11, UR5 ;  /* 0x00000005000b7c02 */ /* 0x004fe20008000f00 */
[----:B------:R-:W-:Y:S02]  /*6ba0*/  IMAD.U32 R10, RZ, RZ, UR4 ;  /* 0x00000004ff0a7e24 */ /* 0x000fe4000f8e00ff */
[----:B------:R-:W-:Y:S07]  /*6bb0*/  LEPC R20, `(.L_x_118) ;  /* 0x000000001014794e */ /* 0x000fee0000000000 */
[----:B-1-3--:R-:W-:Y:S05]  /*6bc0*/  CALL.ABS.NOINC R2 ;  /* 0x0000000002007343 */ /* 0x00afea0003c00000 */
.L_x_118:
[----:B------:R-:W-:Y:S01]  /*6bd0*/  LOP3.LUT R20, R48, 0xffffe000, RZ, 0xc0, !PT ;  /* 0xffffe00030147812 */ /* 0x000fe200078ec0ff */
[----:B------:R-:W-:Y:S05]  /*6be0*/  WARPSYNC.ALL ;  /* 0x0000000000007948 */ /* 0x000fea0003800000 */
[----:B------:R-:W-:Y:S01]  /*6bf0*/  R2UR UR4, R25 ;  /* 0x00000000190472ca */ /* 0x000fe200000e0000 */
[----:B------:R-:W-:Y:S01]  /*6c00*/  BSSY.RECONVERGENT B0, `(.L_x_119) ;  /* 0x0000058000007945 */ /* 0x000fe20003800200 */
[----:B------:R-:W-:Y:S02]  /*6c10*/  LOP3.LUT R21, R49, 0xffffe000, RZ, 0xc0, !PT ;  /* 0xffffe00031157812 */ /* 0x000fe400078ec0ff */
[----:B------:R-:W-:Y:S02]  /*6c20*/  LOP3.LUT R26, R50, 0xffffe000, RZ, 0xc0, !PT ;  /* 0xffffe000321a7812 */ /* 0x000fe400078ec0ff */
[----:B------:R-:W-:Y:S02]  /*6c30*/  LOP3.LUT R33, R44, 0xffffe000, RZ, 0xc0, !PT ;  /* 0xffffe0002c217812 */ /* 0x000fe400078ec0ff */
[----:B------:R-:W-:Y:S05]  /*6c40*/  ISETP.NE.AND P0, PT, R71, RZ, PT ;  /* 0x000000ff4700720c */ /* 0x000fea0003f05270 */
[----:B------:R-:W1:Y:S02]  /*6c50*/  LDTM.x16 R4, tmem[UR4] ;  /* 0x00000004000479ee */ /* 0x000e640008240000 */
[C---:B-1-3--:R-:W-:Y:S01]  /*6c60*/  FMUL R0, R24.reuse, R4 ;  /* 0x0000000418007220 */ /* 0x04afe20000400000 */
[C---:B------:R-:W-:Y:S01]  /*6c70*/  FMUL R2, R24.reuse, R5 ;  /* 0x0000000518027220 */ /* 0x040fe20000400000 */
[C---:B------:R-:W-:Y:S01]  /*6c80*/  FMUL R3, R24.reuse, R6 ;  /* 0x0000000618037220 */ /* 0x040fe20000400000 */
[----:B------:R-:W-:Y:S01]  /*6c90*/  FMUL R7, R24, R7 ;  /* 0x0000000718077220 */ /* 0x000fe20000400000 */
[----:B------:R-:W-:Y:S01]  /*6ca0*/  FFMA R28, R27, R20, R0 ;  /* 0x000000141b1c7223 */ /* 0x000fe20000000000 */
[----:B------:R-:W-:Y:S01]  /*6cb0*/  LOP3.LUT R20, R51, 0xffffe000, RZ, 0xc0, !PT ;  /* 0xffffe00033147812 */ /* 0x000fe200078ec0ff */
[C---:B------:R-:W-:Y:S01]  /*6cc0*/  FFMA R29, R27.reuse, R21, R2 ;  /* 0x000000151b1d7223 */ /* 0x040fe20000000002 */
[----:B------:R-:W-:Y:S01]  /*6cd0*/  LOP3.LUT R21, R46, 0xffffe000, RZ, 0xc0, !PT ;  /* 0xffffe0002e157812 */ /* 0x000fe200078ec0ff */
[----:B------:R-:W-:Y:S01]  /*6ce0*/  FFMA R30, R27, R26, R3 ;  /* 0x0000001a1b1e7223 */ /* 0x000fe20000000003 */
[----:B------:R-:W-:Y:S01]  /*6cf0*/  LOP3.LUT R26, R45, 0xffffe000, RZ, 0xc0, !PT ;  /* 0xffffe0002d1a7812 */ /* 0x000fe200078ec0ff */
[----:B------:R-:W-:Y:S01]  /*6d00*/  FFMA R31, R27, R20, R7 ;  /* 0x000000141b1f7223 */ /* 0x000fe20000000007 */
[----:B------:R-:W-:Y:S01]  /*6d10*/  LOP3.LUT R20, R47, 0xffffe000, RZ, 0xc0, !PT ;  /* 0xffffe0002f147812 */ /* 0x000fe200078ec0ff */
[C---:B------:R-:W-:Y:S01]  /*6d20*/  FMUL R4, R24.reuse, R8 ;  /* 0x0000000818047220 */ /* 0x040fe20000400000 */
[----:B------:R-:W-:Y:S01]  /*6d30*/  F2FP.TF32.F32.PACK_B R28, R28 ;  /* 0x0000001cff1c723e */ /* 0x000fe200024050ff */
[C---:B------:R-:W-:Y:S01]  /*6d40*/  FMUL R5, R24.reuse, R9 ;  /* 0x0000000918057220 */ /* 0x040fe20000400000 */
[----:B------:R-:W-:Y:S01]  /*6d50*/  F2FP.TF32.F32.PACK_B R29, R29 ;  /* 0x0000001dff1d723e */ /* 0x000fe200024050ff */
[C---:B------:R-:W-:Y:S01]  /*6d60*/  FMUL R6, R24.reuse, R10 ;  /* 0x0000000a18067220 */ /* 0x040fe20000400000 */
[----:B------:R-:W-:Y:S01]  /*6d70*/  FMUL R11, R24, R11 ;  /* 0x0000000b180b7220 */ /* 0x000fe20000400000 */
[----:B------:R-:W-:Y:S01]  /*6d80*/  F2FP.TF32.F32.PACK_B R30, R30 ;  /* 0x0000001eff1e723e */ /* 0x000fe200024050ff */
[C---:B------:R-:W-:Y:S01]  /*6d90*/  FFMA R4, R27.reuse, R33, R4 ;  /* 0x000000211b047223 */ /* 0x040fe20000000004 */
[----:B------:R-:W-:Y:S01]  /*6da0*/  F2FP.TF32.F32.PACK_B R31, R31 ;  /* 0x0000001fff1f723e */ /* 0x000fe200024050ff */
[C---:B------:R-:W-:Y:S01]  /*6db0*/  FFMA R5, R27.reuse, R26, R5 ;  /* 0x0000001a1b057223 */ /* 0x040fe20000000005 */
[C---:B------:R-:W-:Y:S01]  /*6dc0*/  FFMA R6, R27.reuse, R21, R6 ;  /* 0x000000151b067223 */ /* 0x040fe20000000006 */
[----:B------:R-:W-:Y:S01]  /*6dd0*/  FFMA R7, R27, R20, R11 ;  /* 0x000000141b077223 */ /* 0x000fe2000000000b */
[----:B------:R-:W-:Y:S01]  /*6de0*/  LOP3.LUT R33, R40, 0xffffe000, RZ, 0xc0, !PT ;  /* 0xffffe00028217812 */ /* 0x000fe200078ec0ff */
[----:B------:R1:W-:Y:S01]  /*6df0*/  STS.128 [R69], R28 ;  /* 0x0000001c45007388 */ /* 0x0003e20000000c00 */
[----:B------:R-:W-:Y:S01]  /*6e00*/  LOP3.LUT R26, R41, 0xffffe000, RZ, 0xc0, !PT ;  /* 0xffffe000291a7812 */ /* 0x000fe200078ec0ff */
[C---:B------:R-:W-:Y:S01]  /*6e10*/  FMUL R8, R24.reuse, R12 ;  /* 0x0000000c18087220 */ /* 0x040fe20000400000 */
[----:B------:R-:W-:Y:S01]  /*6e20*/  FMUL R9, R24, R13 ;  /* 0x0000000d18097220 */ /* 0x000fe20000400000 */
[----:B------:R-:W-:Y:S01]  /*6e30*/  LOP3.LUT R21, R42, 0xffffe000, RZ, 0xc0, !PT ;  /* 0xffffe0002a157812 */ /* 0x000fe200078ec0ff */
[C---:B------:R-:W-:Y:S01]  /*6e40*/  FMUL R10, R24.reuse, R14 ;  /* 0x0000000e180a7220 */ /* 0x040fe20000400000 */
[----:B------:R-:W-:Y:S01]  /*6e50*/  LOP3.LUT R20, R43, 0xffffe000, RZ, 0xc0, !PT ;  /* 0xffffe0002b147812 */ /* 0x000fe200078ec0ff */
[----:B------:R-:W-:Y:S01]  /*6e60*/  FMUL R15, R24, R15 ;  /* 0x0000000f180f7220 */ /* 0x000fe20000400000 */
[----:B------:R-:W-:Y:S01]  /*6e70*/  F2FP.TF32.F32.PACK_B R4, R4 ;  /* 0x00000004ff04723e */ /* 0x000fe200024050ff */
[C---:B------:R-:W-:Y:S01]  /*6e80*/  FFMA R8, R27.reuse, R33, R8 ;  /* 0x000000211b087223 */ /* 0x040fe20000000008 */
[----:B------:R-:W-:Y:S01]  /*6e90*/  F2FP.TF32.F32.PACK_B R5, R5 ;  /* 0x00000005ff05723e */ /* 0x000fe200024050ff */
[C---:B------:R-:W-:Y:S01]  /*6ea0*/  FFMA R9, R27.reuse, R26, R9 ;  /* 0x0000001a1b097223 */ /* 0x040fe20000000009 */
[----:B------:R-:W-:Y:S01]  /*6eb0*/  F2FP.TF32.F32.PACK_B R6, R6 ;  /* 0x00000006ff06723e */ /* 0x000fe200024050ff */
[C---:B------:R-:W-:Y:S01]  /*6ec0*/  FFMA R10, R27.reuse, R21, R10 ;  /* 0x000000151b0a7223 */ /* 0x040fe2000000000a */
[----:B------:R-:W-:Y:S01]  /*6ed0*/  F2FP.TF32.F32.PACK_B R7, R7 ;  /* 0x00000007ff07723e */ /* 0x000fe200024050ff */
[----:B------:R-:W-:Y:S01]  /*6ee0*/  FFMA R11, R27, R20, R15 ;  /* 0x000000141b0b7223 */ /* 0x000fe2000000000f */
[----:B------:R-:W-:Y:S01]  /*6ef0*/  LOP3.LUT R33, R36, 0xffffe000, RZ, 0xc0, !PT ;  /* 0xffffe00024217812 */ /* 0x000fe200078ec0ff */
[C---:B------:R-:W-:Y:S01]  /*6f00*/  FMUL R12, R24.reuse, R16 ;  /* 0x00000010180c7220 */ /* 0x040fe20000400000 */
[----:B------:R-:W-:Y:S01]  /*6f10*/  LOP3.LUT R26, R37, 0xffffe000, RZ, 0xc0, !PT ;  /* 0xffffe000251a7812 */ /* 0x000fe200078ec0ff */
[----:B------:R1:W-:Y:S01]  /*6f20*/  STS.128 [R68+0x10], R4 ;  /* 0x0000100444007388 */ /* 0x0003e20000000c00 */
        /* <DEDUP_REMOVED lines=13> */
[----:B------:R-:W-:Y:S02]  /*7000*/  F2FP.TF32.F32.PACK_B R12, R12 ;  /* 0x0000000cff0c723e */ /* 0x000fe400024050ff */
[----:B------:R-:W-:Y:S01]  /*7010*/  F2FP.TF32.F32.PACK_B R13, R13 ;  /* 0x0000000dff0d723e */ /* 0x000fe200024050ff */
[----:B------:R1:W-:Y:S01]  /*7020*/  STS.128 [R67+0x20], R8 ;  /* 0x0000200843007388 */ /* 0x0003e20000000c00 */
[----:B------:R-:W-:Y:S02]  /*7030*/  F2FP.TF32.F32.PACK_B R14, R14 ;  /* 0x0000000eff0e723e */ /* 0x000fe400024050ff */
[----:B------:R-:W-:Y:S05]  /*7040*/  F2FP.TF32.F32.PACK_B R15, R15 ;  /* 0x0000000fff0f723e */ /* 0x000fea00024050ff */
[----:B------:R1:W-:Y:S01]  /*7050*/  STS.128 [R63+0x30], R12 ;  /* 0x0000300c3f007388 */ /* 0x0003e20000000c00 */
[----:B------:R-:W-:Y:S01]  /*7060*/  @!PT LDS RZ, [RZ] ;  /* 0x00000000fffff984 */ /* 0x000fe20000000800 */
[----:B------:R-:W-:Y:S01]  /*7070*/  @!PT LDS RZ, [RZ] ;  /* 0x00000000fffff984 */ /* 0x000fe20000000800 */
[----:B------:R-:W-:Y:S01]  /*7080*/  @!PT LDS RZ, [RZ] ;  /* 0x00000000fffff984 */ /* 0x000fe20000000800 */
[----:B------:R-:W-:Y:S01]  /*7090*/  @!PT LDS RZ, [RZ] ;  /* 0x00000000fffff984 */ /* 0x000fe20000000800 */
[----:B------:R3:W-:Y:S07]  /*70a0*/  MEMBAR.ALL.CTA ;  /* 0x0000000000007992 */ /* 0x0007ee0000008000 */
[----:B---3--:R-:W3:Y:S02]  /*70b0*/  FENCE.VIEW.ASYNC.S ;  /* 0x00000000000073c6 */ /* 0x008ee40000000000 */
[----:B---3--:R-:W-:Y:S06]  /*70c0*/  BAR.SYNC.DEFER_BLOCKING 0x1, 0x80 ;  /* 0x0042000000007b1d */ /* 0x008fec0000010000 */
[----:B------:R-:W-:Y:S05]  /*70d0*/  @P0 BRA `(.L_x_120) ;  /* 0x0000000000280947 */ /* 0x000fea0003800000 */
[----:B------:R-:W3:Y:S01]  /*70e0*/  LDCU.64 UR6, c[0x0][0x348] ;  /* 0x00006900ff0677ac */ /* 0x000ee20008000a00 */
[----:B------:R-:W-:Y:S01]  /*70f0*/  UIADD3 UR4, UPT, UPT, UR44, 0x200, URZ ;  /* 0x000002002c047890 */ /* 0x000fe2000fffe0ff */
[----:B------:R-:W-:Y:S05]  /*7100*/  UMOV UR51, UR36 ;  /* 0x0000002400337c82 */ /* 0x000fea0008000000 */
[----:B------:R-:W-:Y:S04]  /*7110*/  MOV R60, UR4 ;  /* 0x00000004003c7c02 */ /* 0x000fe80008000f00 */
[----:B------:R-:W-:Y:S01]  /*7120*/  R2UR UR48, R60 ;  /* 0x000000003c3072ca */ /* 0x000fe200000e0000 */
[----:B---3--:R-:W-:Y:S04]  /*7130*/  UIADD3 UR4, UP0, UPT, UR6, 0x680, URZ ;  /* 0x0000068006047890 */ /* 0x008fe8000ff1e0ff */
[----:B------:R-:W-:Y:S09]  /*7140*/  UIADD3.X UR5, UPT, UPT, URZ, UR7, URZ, UP0, !UPT ;  /* 0x00000007ff057290 */ /* 0x000ff200087fe4ff */
[----:B------:R3:W-:Y:S01]  /*7150*/  UTMASTG.3D [UR48], [UR4] ;  /* 0x00000030040073b5 */ /* 0x0007e20008010000 */
[----:B------:R0:W-:Y:S01]  /*7160*/  UTMACMDFLUSH ;  /* 0x00000000000079b7 */ /* 0x0001e20000000000 */
[----:B---3--:R-:W-:Y:S04]  /*7170*/  DEPBAR.LE SB0, 0x1 ;  /* 0x000080400000791a */ /* 0x008fe80000000000 */
.L_x_120:
[----:B------:R-:W-:Y:S05]  /*7180*/  BSYNC.RECONVERGENT B0 ;  /* 0x0000000000007941 */ /* 0x000fea0003800200 */
.L_x_119:
[----:B------:R-:W-:Y:S01]  /*7190*/  BAR.SYNC.DEFER_BLOCKING 0x1, 0x80 ;  /* 0x0042000000007b1d */ /* 0x000fe20000010000 */
[----:B------:R-:W-:Y:S01]  /*71a0*/  ISETP.NE.AND P1, PT, R74, RZ, PT ;  /* 0x000000ff4a00720c */ /* 0x000fe20003f25270 */
[----:B------:R-:W-:Y:S01]  /*71b0*/  UISETP.NE.AND UP0, UPT, UR52, URZ, UPT ;  /* 0x000000ff3400728c */ /* 0x000fe2000bf05270 */
[----:B------:R-:W-:Y:S11]  /*71c0*/  LEA R3, R34, UR44, 0x3 ;  /* 0x0000002c22037c11 */ /* 0x000ff6000f8e18ff */
[----:B------:R-:W-:Y:S01]  /*71d0*/  @P1 SHF.L.U32 R2, R66, 0x1f, RZ ;  /* 0x0000001f42021819 */ /* 0x000fe200000006ff */
[----:B------:R-:W-:Y:S06]  /*71e0*/  BRA.U !UP0, `(.L_x_121) ;  /* 0x0000000108247547 */ /* 0x000fec000b800000 */
[----:B-1----:R-:W-:Y:S01]  /*71f0*/  IMAD.U32 R5, RZ, RZ, UR46 ;  /* 0x0000002eff057e24 */ /* 0x002fe2000f8e00ff */
[----:B------:R-:W-:Y:S01]  /*7200*/  MOV R0, UR47 ;  /* 0x0000002f00007c02 */ /* 0x000fe20008000f00 */
[----:B------:R-:W-:Y:S03]  /*7210*/  UIADD3 UR4, UPT, UPT, UR46, 0x1, URZ ;  /* 0x000000012e047890 */ /* 0x000fe6000fffe0ff */
[----:B------:R-:W-:Y:S01]  /*7220*/  @P1 LEA R5, R5, UR44, 0x3 ;  /* 0x0000002c05051c11 */ /* 0x000fe2000f8e18ff */
[----:B------:R-:W-:Y:S04]  /*7230*/  UISETP.NE.AND UP0, UPT, UR4, 0x4, UPT ;  /* 0x000000040400788c */ /* 0x000fe8000bf05270 */
[----:B------:R-:W-:Y:S01]  /*7240*/  @P1 VIADD R5, R5, 0x50 ;  /* 0x0000005005051836 */ /* 0x000fe20000000000 */
[----:B------:R-:W-:Y:S04]  /*7250*/  USEL UR46, UR4, URZ, UP0 ;  /* 0x000000ff042e7287 */ /* 0x000fe80008000000 */
[----:B------:R-:W-:Y:S04]  /*7260*/  @P1 PRMT R0, R0, 0x654, R5 ;  /* 0x0000065400001816 */ /* 0x000fe80000000005 */
[----:B------:R3:W-:Y:S04]  /*7270*/  @P1 SYNCS.ARRIVE.TRANS64.RED.A1T0 RZ, [R0+URZ], RZ ;  /* 0x000000ff00ff19a7 */ /* 0x0007e800081004ff */
.L_x_121:
[----:B------:R-:W4:Y:S01]  /*7280*/  @P1 SYNCS.PHASECHK.TRANS64.TRYWAIT P0, [R3+URZ+0x30], R2 ;  /* 0x00003002030015a7 */ /* 0x000f2200080011ff */
[----:B------:R-:W-:Y:S01]  /*7290*/  BSSY B1, `(.L_x_122) ;  /* 0x0000016000017945 */ /* 0x000fe20003800000 */
[----:B----4-:R-:W-:Y:S03]  /*72a0*/  @P1 SEL R35, RZ, 0x1, !P0 ;  /* 0x00000001ff231807 */ /* 0x010fe60004000000 */
[----:B------:R-:W-:Y:S05]  /*72b0*/  @!P1 BRA `(.L_x_123) ;  /* 0x00000000004c9947 */ /* 0x000fea0003800000 */
[----:B------:R-:W-:Y:S01]  /*72c0*/  ISETP.NE.AND P0, PT, R35, RZ, PT ;  /* 0x000000ff2300720c */ /* 0x000fe20003f05270 */
[----:B------:R-:W-:Y:S01]  /*72d0*/  BSSY B0, `(.L_x_124) ;  /* 0x000000b000007945 */ /* 0x000fe20003800000 */
[----:B------:R-:W-:Y:S11]  /*72e0*/  ISETP.NE.AND P1, PT, R76, RZ, PT ;  /* 0x000000ff4c00720c */ /* 0x000ff60003f25270 */
[----:B------:R-:W-:Y:S02]  /*72f0*/  @!UPT UIADD3 URZ, UPT, UPT, URZ, URZ, URZ ;  /* 0x000000fffffff290 */ /* 0x000fe4000fffe0ff */
[C---:B-1----:R-:W-:Y:S01]  /*7300*/  @P1 IMAD R6, R34.reuse, 0x2000, R69 ;  /* 0x0000200022061824 */ /* 0x042fe200078e0245 */
[C---:B------:R-:W-:Y:S01]  /*7310*/  @P1 LEA R4, R34.reuse, R67, 0xd ;  /* 0x0000004322041211 */ /* 0x040fe200078e68ff */
[C---:B------:R-:W-:Y:S02]  /*7320*/  @P1 IMAD R5, R34.reuse, 0x2000, R68 ;  /* 0x0000200022051824 */ /* 0x040fe400078e0244 */
[----:B------:R-:W-:Y:S01]  /*7330*/  @P1 IMAD R2, R34, 0x2000, R63 ;  /* 0x0000200022021824 */ /* 0x000fe200078e023f */
[----:B------:R-:W-:Y:S06]  /*7340*/  @P0 BRA `(.L_x_125) ;  /* 0x00000000000c0947 */ /* 0x000fec0003800000 */
[----:B---3--:R-:W-:Y:S04]  /*7350*/  SHF.L.U32 R0, R66, 0x1f, RZ ;  /* 0x0000001f42007819 */ /* 0x008fe800000006ff */
[----:B------:R-:W1:Y:S02]  /*7360*/  SYNCS.PHASECHK.TRANS64.TRYWAIT P0, [R3+URZ+0x30], R0 ;  /* 0x00003000030075a7 */ /* 0x000e6400080011ff */
[----:B-1----:R-:W-:Y:S05]  /*7370*/  @!P0 BRA `(.L_x_126) ;  /* 0x0000002800708947 */ /* 0x002fea0003800000 */
.L_x_125:
[----:B------:R-:W-:Y:S05]  /*7380*/  BSYNC B0 ;  /* 0x0000000000007941 */ /* 0x000fea0003800000 */
.L_x_124:
[----:B------:R-:W-:Y:S02]  /*7390*/  ISETP.NE.AND P0, PT, R76, RZ, PT ;  /* 0x000000ff4c00720c */ /* 0x000fe40003f05270 */
[----:B------:R-:W-:Y:S11]  /*73a0*/  IADD3 R34, PT, PT, R34, 0x1, RZ ;  /* 0x0000000122227810 */ /* 0x000ff60007ffe0ff */
[----:B------:R4:W1:Y:S04]  /*73b0*/  @P0 LDS.128 R48, [R6] ;  /* 0x0000000006300984 */ /* 0x0008680000000c00 */
[----:B------:R4:W1:Y:S04]  /*73c0*/  @P0 LDS.128 R44, [R5+0x10] ;  /* 0x00001000052c0984 */ /* 0x0008680000000c00 */
[----:B------:R4:W1:Y:S04]  /*73d0*/  @P0 LDS.128 R40, [R4+0x20] ;  /* 0x0000200004280984 */ /* 0x0008680000000c00 */
[----:B------:R4:W1:Y:S02]  /*73e0*/  @P0 LDS.128 R36, [R2+0x30] ;  /* 0x0000300002240984 */ /* 0x0008640000000c00 */
.L_x_123:
[----:B------:R-:W-:Y:S05]  /*73f0*/  BSYNC B1 ;  /* 0x0000000000017941 */ /* 0x000fea0003800000 */
.L_x_122:
[----:B-1-3--:R-:W-:Y:S05]  /*7400*/  VIADD R0, R25, 0x10 ;  /* 0x0000001019007836 */ /* 0x00afea0000000000 */
[----:B------:R-:W-:Y:S04]  /*7410*/  SHF.R.U32.HI R0, RZ, 0x15, R0 ;  /* 0x00000015ff007819 */ /* 0x000fe80000011600 */
[----:B------:R-:W-:Y:S11]  /*7420*/  LOP3.LUT P0, RZ, R0, 0x3, R57, 0x48, !PT ;  /* 0x0000000300ff7812 */ /* 0x000ff60007804839 */
[----:B------:R-:W-:Y:S02]  /*7430*/  @!UPT UIADD3 URZ, UPT, UPT, URZ, URZ, URZ ;  /* 0x000000fffffff290 */ /* 0x000fe4000fffe0ff */
[----:B------:R-:W-:Y:S05]  /*7440*/  @!P0 BRA `(.L_x_127) ;  /* 0x0000000000408947 */ /* 0x000fea0003800000 */
[----:B------:R-:W1:Y:S01]  /*7450*/  LDCU.64 UR8, c[0x4][0x70] ;  /* 0x01000e00ff0877ac */ /* 0x000e620008000a00 */
[----:B------:R-:W-:Y:S01]  /*7460*/  MOV R3, 0x0 ;  /* 0x0000000000037802 */ /* 0x000fe20000000f00 */
[----:B------:R-:W-:Y:S02]  /*7470*/  HFMA2 R12, -RZ, RZ, 0, 5.9604644775390625e-08 ;  /* 0x00000001ff0c7431 */ /* 0x000fe400000001ff */
[----:B------:R-:W-:Y:S02]  /*7480*/  IMAD.MOV.U32 R8, RZ, RZ, 0x192 ;  /* 0x00000192ff087424 */ /* 0x000fe400078e00ff */
[----:B------:R-:W-:Y:S01]  /*7490*/  IMAD.MOV.U32 R13, RZ, RZ, RZ ;  /* 0x000000ffff0d7224 */ /* 0x000fe200078e00ff */
[----:B------:R-:W3:Y:S01]  /*74a0*/  LDCU.64 UR6, c[0x4][0x78] ;  /* 0x01000f00ff0677ac */ /* 0x000ee20008000a00 */
[----:B----4-:R-:W4:Y:S01]  /*74b0*/  LDC.64 R2, c[0x4][R3] ;  /* 0x0100000003027b82 */ /* 0x010f220000000a00 */
[----:B------:R-:W5:Y:S01]  /*74c0*/  LDCU.64 UR4, c[0x4][0x10] ;  /* 0x01000200ff0477ac */ /* 0x000f620008000a00 */
[----:B-1----:R-:W-:Y:S01]  /*74d0*/  MOV R5, UR9 ;  /* 0x0000000900057c02 */ /* 0x002fe20008000f00 */
[----:B------:R-:W-:Y:S01]  /*74e0*/  IMAD.U32 R4, RZ, RZ, UR8 ;  /* 0x00000008ff047e24 */ /* 0x000fe2000f8e00ff */
[----:B---3--:R-:W-:Y:S01]  /*74f0*/  MOV R7, UR7 ;  /* 0x0000000700077c02 */ /* 0x008fe20008000f00 */
[----:B------:R-:W-:Y:S01]  /*7500*/  IMAD.U32 R6, RZ, RZ, UR6 ;  /* 0x00000006ff067e24 */ /* 0x000fe2000f8e00ff */
[----:B-----5:R-:W-:Y:S01]  /*7510*/  MOV R11, UR5 ;  /* 0x00000005000b7c02 */ /* 0x020fe20008000f00 */
[----:B------:R-:W-:Y:S02]  /*7520*/  IMAD.U32 R10, RZ, RZ, UR4 ;  /* 0x00000004ff0a7e24 */ /* 0x000fe4000f8e00ff */
[----:B------:R-:W-:Y:S07]  /*7530*/  LEPC R20, `(.L_x_127) ;  /* 0x000000001014794e */ /* 0x000fee0000000000 */
[----:B--2-4-:R-:W-:Y:S05]  /*7540*/  CALL.ABS.NOINC R2 ;  /* 0x0000000002007343 */ /* 0x014fea0003c00000 */
.L_x_127:
[----:B------:R-:W-:Y:S01]  /*7550*/  ISETP.NE.AND P6, PT, R74, RZ, PT ;  /* 0x000000ff4a00720c */ /* 0x000fe20003fc5270 */
[----:B------:R-:W-:Y:S05]  /*7560*/  WARPSYNC.ALL ;  /* 0x0000000000007948 */ /* 0x000fea0003800000 */
[----:B------:R-:W-:Y:S01]  /*7570*/  R2UR UR4, R25 ;  /* 0x00000000190472ca */ /* 0x000fe200000e0000 */
[----:B------:R-:W-:Y:S01]  /*7580*/  IMAD.U32 R77, RZ, RZ, UR46 ;  /* 0x0000002eff4d7e24 */ /* 0x000fe2000f8e00ff */
[----:B------:R-:W-:Y:S01]  /*7590*/  LOP3.LUT R20, R48, 0xffffe000, RZ, 0xc0, !PT ;  /* 0xffffe00030147812 */ /* 0x000fe200078ec0ff */
[----:B------:R-:W-:Y:S01]  /*75a0*/  BSSY.RECONVERGENT B0, `(.L_x_128) ;  /* 0x000005e000007945 */ /* 0x000fe20003800200 */
[----:B------:R-:W-:Y:S02]  /*75b0*/  LOP3.LUT R21, R49, 0xffffe000, RZ, 0xc0, !PT ;  /* 0xffffe00031157812 */ /* 0x000fe400078ec0ff */
[----:B------:R-:W-:Y:S02]  /*75c0*/  LOP3.LUT R26, R51, 0xffffe000, RZ, 0xc0, !PT ;  /* 0xffffe000331a7812 */ /* 0x000fe400078ec0ff */
[----:B------:R-:W-:Y:S01]  /*75d0*/  @P6 LEA R0, R77, UR44, 0x3 ;  /* 0x0000002c4d006c11 */ /* 0x000fe2000f8e18ff */
[----:B------:R-:W-:Y:S01]  /*75e0*/  IMAD.U32 R77, RZ, RZ, UR47 ;  /* 0x0000002fff4d7e24 */ /* 0x000fe2000f8e00ff */
[----:B------:R-:W-:Y:S02]  /*75f0*/  LOP3.LUT R33, R44, 0xffffe000, RZ, 0xc0, !PT ;  /* 0xffffe0002c217812 */ /* 0x000fe400078ec0ff */
[----:B------:R-:W-:Y:S01]  /*7600*/  LOP3.LUT R32, R45, 0xffffe000, RZ, 0xc0, !PT ;  /* 0xffffe0002d207812 */ /* 0x000fe200078ec0ff */
[----:B----4-:R-:W1:Y:S01]  /*7610*/  LDTM.x16 R4, tmem[UR4+0x10] ;  /* 0x00001004000479ee */ /* 0x010e620008240000 */
[----:B------:R-:W-:Y:S01]  /*7620*/  ISETP.NE.AND P0, PT, R71, RZ, PT ;  /* 0x000000ff4700720c */ /* 0x000fe20003f05270 */
[----:B------:R-:W-:Y:S05]  /*7630*/  @P6 VIADD R0, R0, 0x50 ;  /* 0x0000005000006836 */ /* 0x000fea0000000000 */
[----:B------:R-:W-:Y:S01]  /*7640*/  @P6 PRMT R77, R77, 0x654, R0 ;  /* 0x000006544d4d6816 */ /* 0x000fe20000000000 */
[C---:B-1----:R-:W-:Y:S01]  /*7650*/  FMUL R0, R24.reuse, R4 ;  /* 0x0000000418007220 */ /* 0x042fe20000400000 */
[C---:B------:R-:W-:Y:S01]  /*7660*/  FMUL R2, R24.reuse, R5 ;  /* 0x0000000518027220 */ /* 0x040fe20000400000 */
[C---:B------:R-:W-:Y:S01]  /*7670*/  FMUL R3, R24.reuse, R6 ;  /* 0x0000000618037220 */ /* 0x040fe20000400000 */
[----:B------:R-:W-:Y:S01]  /*7680*/  FMUL R7, R24, R7 ;  /* 0x0000000718077220 */ /* 0x000fe20000400000 */
[C---:B------:R-:W-:Y:S01]  /*7690*/  FFMA R28, R27.reuse, R20, R0 ;  /* 0x000000141b1c7223 */ /* 0x040fe20000000000 */
[----:B------:R-:W-:Y:S01]  /*76a0*/  LOP3.LUT R20, R50, 0xffffe000, RZ, 0xc0, !PT ;  /* 0xffffe00032147812 */ /* 0x000fe200078ec0ff */
[C---:B------:R-:W-:Y:S01]  /*76b0*/  FFMA R29, R27.reuse, R21, R2 ;  /* 0x000000151b1d7223 */ /* 0x040fe20000000002 */
[----:B------:R-:W-:Y:S01]  /*76c0*/  LOP3.LUT R21, R40, 0xffffe000, RZ, 0xc0, !PT ;  /* 0xffffe00028157812 */ /* 0x000fe200078ec0ff */
[----:B------:R-:W-:Y:S01]  /*76d0*/  FMUL R4, R24, R8 ;  /* 0x0000000818047220 */ /* 0x000fe20000400000 */
[----:B------:R-:W-:Y:S01]  /*76e0*/  F2FP.TF32.F32.PACK_B R28, R28 ;  /* 0x0000001cff1c723e */ /* 0x000fe200024050ff */
[C---:B------:R-:W-:Y:S01]  /*76f0*/  FFMA R30, R27.reuse, R20, R3 ;  /* 0x000000141b1e7223 */ /* 0x040fe20000000003 */
        /* <DEDUP_REMOVED lines=8> */
[----:B------:R-:W-:Y:S01]  /*7780*/  F2FP.TF32.F32.PACK_B R31, R31 ;  /* 0x0000001fff1f723e */ /* 0x000fe200024050ff */
[C---:B------:R-:W-:Y:S01]  /*7790*/  FFMA R4, R27.reuse, R33, R4 ;  /* 0x000000211b047223 */ /* 0x040fe20000000004 */
[C---:B------:R-:W-:Y:S01]  /*77a0*/  FFMA R5, R27.reuse, R32, R5 ;  /* 0x000000201b057223 */ /* 0x040fe20000000005 */
[C---:B------:R-:W-:Y:S01]  /*77b0*/  FFMA R6, R27.reuse, R20, R6 ;  /* 0x000000141b067223 */ /* 0x040fe20000000006 */
[----:B------:R-:W-:Y:S01]  /*77c0*/  FFMA R7, R27, R26, R11 ;  /* 0x0000001a1b077223 */ /* 0x000fe2000000000b */
[----:B------:R1:W-:Y:S01]  /*77d0*/  STS.128 [R69+0x2000], R28 ;  /* 0x0020001c45007388 */ /* 0x0003e20000000c00 */
[----:B------:R-:W-:Y:S01]  /*77e0*/  LOP3.LUT R32, R41, 0xffffe000, RZ, 0xc0, !PT ;  /* 0xffffe00029207812 */ /* 0x000fe200078ec0ff */
[----:B------:R-:W-:Y:S01]  /*77f0*/  FMUL R8, R24, R12 ;  /* 0x0000000c18087220 */ /* 0x000fe20000400000 */
[----:B------:R-:W-:Y:S01]  /*7800*/  LOP3.LUT R33, R42, 0xffffe000, RZ, 0xc0, !PT ;  /* 0xffffe0002a217812 */ /* 0x000fe200078ec0ff */
[C---:B------:R-:W-:Y:S01]  /*7810*/  FMUL R9, R24.reuse, R13 ;  /* 0x0000000d18097220 */ /* 0x040fe20000400000 */
[----:B------:R-:W-:Y:S01]  /*7820*/  LOP3.LUT R20, R43, 0xffffe000, RZ, 0xc0, !PT ;  /* 0xffffe0002b147812 */ /* 0x000fe200078ec0ff */
[C---:B------:R-:W-:Y:S01]  /*7830*/  FMUL R10, R24.reuse, R14 ;  /* 0x0000000e180a7220 */ /* 0x040fe20000400000 */
        /* <DEDUP_REMOVED lines=30> */
[----:B------:R-:W-:Y:S02]  /*7a20*/  F2FP.TF32.F32.PACK_B R15, R15 ;  /* 0x0000000fff0f723e */ /* 0x000fe400024050ff */
[----:B------:R-:W-:Y:S02]  /*7a30*/  LEA R0, R34, UR44, 0x3 ;  /* 0x0000002c22007c11 */ /* 0x000fe4000f8e18ff */
[----:B------:R-:W-:Y:S01]  /*7a40*/  @P6 SHF.L.U32 R3, R66, 0x1f, RZ ;  /* 0x0000001f42036819 */ /* 0x000fe200000006ff */
        /* <DEDUP_REMOVED lines=10> */
[----:B------:R-:W-:Y:S02]  /*7af0*/  UIADD3 UR9, UPT, UPT, UR49, 0x10, URZ ;  /* 0x0000001031097890 */ /* 0x000fe4000fffe0ff */
[----:B------:R-:W-:Y:S01]  /*7b00*/  UIADD3 UR8, UPT, UPT, UR44, 0x2200, URZ ;  /* 0x000022002c087890 */ /* 0x000fe2000fffe0ff */
[----:B------:R-:W-:Y:S01]  /*7b10*/  UMOV UR10, UR50 ;  /* 0x00000032000a7c82 */ /* 0x000fe20008000000 */
[----:B------:R-:W-:Y:S01]  /*7b20*/  UMOV UR11, UR36 ;  /* 0x00000024000b7c82 */ /* 0x000fe20008000000 */
[----:B---3--:R-:W-:Y:S04]  /*7b30*/  UIADD3 UR4, UP0, UPT, UR6, 0x680, URZ ;  /* 0x0000068006047890 */ /* 0x008fe8000ff1e0ff */
[----:B------:R-:W-:Y:S09]  /*7b40*/  UIADD3.X UR5, UPT, UPT, URZ, UR7, URZ, UP0, !UPT ;  /* 0x00000007ff057290 */ /* 0x000ff200087fe4ff */
[----:B------:R3:W-:Y:S01]  /*7b50*/  UTMASTG.3D [UR8], [UR4] ;  /* 0x00000008040073b5 */ /* 0x0007e20008010000 */
[----:B------:R0:W-:Y:S01]  /*7b60*/  UTMACMDFLUSH ;  /* 0x00000000000079b7 */ /* 0x0001e20000000000 */
[----:B---3--:R-:W-:Y:S04]  /*7b70*/  DEPBAR.LE SB0, 0x1 ;  /* 0x000080400000791a */ /* 0x008fe80000000000 */
.L_x_129:
[----:B------:R-:W-:Y:S05]  /*7b80*/  BSYNC.RECONVERGENT B0 ;  /* 0x0000000000007941 */ /* 0x000fea0003800200 */
.L_x_128:
[----:B------:R-:W-:Y:S01]  /*7b90*/  BAR.SYNC.DEFER_BLOCKING 0x1, 0x80 ;  /* 0x0042000000007b1d */ /* 0x000fe20000010000 */
[----:B------:R-:W-:Y:S04]  /*7ba0*/  UIADD3 UR4, UPT, UPT, UR46, 0x1, URZ ;  /* 0x000000012e047890 */ /* 0x000fe8000fffe0ff */
[----:B------:R-:W-:Y:S04]  /*7bb0*/  UISETP.NE.AND UP0, UPT, UR4, 0x4, UPT ;  /* 0x000000040400788c */ /* 0x000fe8000bf05270 */
[----:B------:R-:W-:Y:S01]  /*7bc0*/  USEL UR45, UR4, URZ, UP0 ;  /* 0x000000ff042d7287 */ /* 0x000fe20008000000 */
[----:B------:R3:W-:Y:S01]  /*7bd0*/  @P6 SYNCS.ARRIVE.TRANS64.RED.A1T0 RZ, [R77+URZ], RZ ;  /* 0x000000ff4dff69a7 */ /* 0x0007e200081004ff */
[----:B------:R-:W-:Y:S01]  /*7be0*/  BSSY B1, `(.L_x_130) ;  /* 0x0000017000017945 */ /* 0x000fe20003800000 */
[----:B------:R-:W4:Y:S02]  /*7bf0*/  @P6 SYNCS.PHASECHK.TRANS64.TRYWAIT P0, [R0+URZ+0x30], R3 ;  /* 0x00003003000065a7 */ /* 0x000f2400080011ff */
[----:B----4-:R-:W-:Y:S01]  /*7c00*/  @P6 SEL R35, RZ, 0x1, !P0 ;  /* 0x00000001ff236807 */ /* 0x010fe20004000000 */
[----:B---3--:R-:W-:Y:S06]  /*7c10*/  @!P6 BRA `(.L_x_131) ;  /* 0x00000000004ce947 */ /* 0x008fec0003800000 */
        /* <DEDUP_REMOVED lines=9> */
[----:B------:R-:W-:Y:S04]  /*7cb0*/  SHF.L.U32 R7, R66, 0x1f, RZ ;  /* 0x0000001f42077819 */ /* 0x000fe800000006ff */
[----:B------:R-:W1:Y:S02]  /*7cc0*/  SYNCS.PHASECHK.TRANS64.TRYWAIT P0, [R0+URZ+0x30], R7 ;  /* 0x00003007000075a7 */ /* 0x000e6400080011ff */
[----:B-1----:R-:W-:Y:S05]  /*7cd0*/  @!P0 BRA `(.L_x_134) ;  /* 0x00000020002c8947 */ /* 0x002fea0003800000 */
.L_x_133:
[----:B------:R-:W-:Y:S05]  /*7ce0*/  BSYNC B0 ;  /* 0x0000000000007941 */ /* 0x000fea0003800000 */
.L_x_132:
[----:B------:R-:W-:Y:S02]  /*7cf0*/  ISETP.NE.AND P0, PT, R76, RZ, PT ;  /* 0x000000ff4c00720c */ /* 0x000fe40003f05270 */
[----:B------:R-:W-:Y:S11]  /*7d00*/  IADD3 R34, PT, PT, R34, 0x1, RZ ;  /* 0x0000000122227810 */ /* 0x000ff60007ffe0ff */
[----:B------:R3:W4:Y:S04]  /*7d10*/  @P0 LDS.128 R48, [R5] ;  /* 0x0000000005300984 */ /* 0x0007280000000c00 */
[----:B------:R3:W1:Y:S04]  /*7d20*/  @P0 LDS.128 R44, [R4+0x10] ;  /* 0x00001000042c0984 */ /* 0x0006680000000c00 */
[----:B------:R3:W1:Y:S04]  /*7d30*/  @P0 LDS.128 R40, [R3+0x20] ;  /* 0x0000200003280984 */ /* 0x0006680000000c00 */
[----:B------:R3:W1:Y:S02]  /*7d40*/  @P0 LDS.128 R36, [R2+0x30] ;  /* 0x0000300002240984 */ /* 0x0006640000000c00 */
.L_x_131:
[----:B------:R-:W-:Y:S05]  /*7d50*/  BSYNC B1 ;  /* 0x0000000000017941 */ /* 0x000fea0003800000 */
.L_x_130:
[----:B-1----:R-:W-:Y:S05]  /*7d60*/  VIADD R0, R25, 0x20 ;  /* 0x0000002019007836 */ /* 0x002fea0000000000 */
[----:B------:R-:W-:Y:S04]  /*7d70*/  SHF.R.U32.HI R0, RZ, 0x15, R0 ;  /* 0x00000015ff007819 */ /* 0x000fe80000011600 */
[----:B------:R-:W-:Y:S11]  /*7d80*/  LOP3.LUT P0, RZ, R0, 0x3, R57, 0x48, !PT ;  /* 0x0000000300ff7812 */ /* 0x000ff60007804839 */
[----:B------:R-:W-:Y:S02]  /*7d90*/  @!UPT UIADD3 URZ, UPT, UPT, URZ, URZ, URZ ;  /* 0x000000fffffff290 */ /* 0x000fe4000fffe0ff */
[----:B------:R-:W-:Y:S05]  /*7da0*/  @!P0 BRA `(.L_x_135) ;  /* 0x0000000000408947 */ /* 0x000fea0003800000 */
[----:B------:R-:W1:Y:S01]  /*7db0*/  LDCU.64 UR8, c[0x4][0x70] ;  /* 0x01000e00ff0877ac */ /* 0x000e620008000a00 */
[----:B---3--:R-:W-:Y:S01]  /*7dc0*/  MOV R3, 0x0 ;  /* 0x0000000000037802 */ /* 0x008fe20000000f00 */
[----:B------:R-:W-:Y:S02]  /*7dd0*/  HFMA2 R12, -RZ, RZ, 0, 5.9604644775390625e-08 ;  /* 0x00000001ff0c7431 */ /* 0x000fe400000001ff */
[----:B------:R-:W-:Y:S02]  /*7de0*/  IMAD.MOV.U32 R8, RZ, RZ, 0x192 ;  /* 0x00000192ff087424 */ /* 0x000fe400078e00ff */
[----:B------:R-:W-:Y:S01]  /*7df0*/  IMAD.MOV.U32 R13, RZ, RZ, RZ ;  /* 0x000000ffff0d7224 */ /* 0x000fe200078e00ff */
[----:B------:R-:W3:Y:S01]  /*7e00*/  LDCU.64 UR6, c[0x4][0x78] ;  /* 0x01000f00ff0677ac */ /* 0x000ee20008000a00 */
[----:B------:R-:W2:Y:S01]  /*7e10*/  LDC.64 R2, c[0x4][R3] ;  /* 0x0100000003027b82 */ /* 0x000ea20000000a00 */
        /* <DEDUP_REMOVED lines=9> */
.L_x_135:
[----:B------:R-:W-:Y:S01]  /*7eb0*/  ISETP.NE.AND P6, PT, R74, RZ, PT ;  /* 0x000000ff4a00720c */ /* 0x000fe20003fc5270 */
[----:B------:R-:W-:Y:S05]  /*7ec0*/  WARPSYNC.ALL ;  /* 0x0000000000007948 */ /* 0x000fea0003800000 */
[----:B------:R-:W-:Y:S01]  /*7ed0*/  R2UR UR4, R25 ;  /* 0x00000000190472ca */ /* 0x000fe200000e0000 */
[----:B------:R-:W-:Y:S01]  /*7ee0*/  IMAD.U32 R77, RZ, RZ, UR45 ;  /* 0x0000002dff4d7e24 */ /* 0x000fe2000f8e00ff */
[----:B----4-:R-:W-:Y:S01]  /*7ef0*/  LOP3.LUT R20, R48, 0xffffe000, RZ, 0xc0, !PT ;  /* 0xffffe00030147812 */ /* 0x010fe200078ec0ff */
[----:B------:R-:W-:Y:S01]  /*7f00*/  BSSY.RECONVERGENT B0, `(.L_x_136) ;  /* 0x000005e000007945 */ /* 0x000fe20003800200 */
[----:B------:R-:W-:Y:S02]  /*7f10*/  LOP3.LUT R21, R49, 0xffffe000, RZ, 0xc0, !PT ;  /* 0xffffe00031157812 */ /* 0x000fe400078ec0ff */
[----:B------:R-:W-:Y:S02]  /*7f20*/  LOP3.LUT R26, R51, 0xffffe000, RZ, 0xc0, !PT ;  /* 0xffffe000331a7812 */ /* 0x000fe400078ec0ff */
[----:B------:R-:W-:Y:S01]  /*7f30*/  @P6 LEA R0, R77, UR44, 0x3 ;  /* 0x0000002c4d006c11 */ /* 0x000fe2000f8e18ff */
[----:B------:R-:W-:Y:S01]  /*7f40*/  IMAD.U32 R77, RZ, RZ, UR47 ;  /* 0x0000002fff4d7e24 */ /* 0x000fe2000f8e00ff */
[----:B------:R-:W-:Y:S02]  /*7f50*/  LOP3.LUT R33, R44, 0xffffe000, RZ, 0xc0, !PT ;  /* 0xffffe0002c217812 */ /* 0x000fe400078ec0ff */
[----:B------:R-:W-:Y:S01]  /*7f60*/  LOP3.LUT R32, R45, 0xffffe000, RZ, 0xc0, !PT ;  /* 0xffffe0002d207812 */ /* 0x000fe200078ec0ff */
[----:B---3--:R-:W1:Y:S01]  /*7f70*/  LDTM.x16 R4, tmem[UR4+0x20] ;  /* 0x00002004000479ee */ /* 0x008e620008240000 */
        /* <DEDUP_REMOVED lines=86> */
.L_x_137:
[----:B------:R-:W-:Y:S05]  /*84e0*/  BSYNC.RECONVERGENT B0 ;  /* 0x0000000000007941 */ /* 0x000fea0003800200 */
.L_x_136:
        /* <DEDUP_REMOVED lines=21> */
.L_x_141:
[----:B------:R-:W-:Y:S05]  /*8640*/  BSYNC B0 ;  /* 0x0000000000007941 */ /* 0x000fea0003800000 */
.L_x_140:
[----:B------:R-:W-:Y:S11]  /*8650*/  ISETP.NE.AND P0, PT, R76, RZ, PT ;  /* 0x000000ff4c00720c */ /* 0x000ff60003f05270 */
[----:B------:R-:W-:Y:S02]  /*8660*/  @!UPT UIADD3 URZ, UPT, UPT, URZ, URZ, URZ ;  /* 0x000000fffffff290 */ /* 0x000fe4000fffe0ff */
[----:B------:R3:W4:Y:S04]  /*8670*/  @P0 LDS.128 R48, [R4] ;  /* 0x0000000004300984 */ /* 0x0007280000000c00 */
[----:B------:R3:W1:Y:S04]  /*8680*/  @P0 LDS.128 R44, [R3+0x10] ;  /* 0x00001000032c0984 */ /* 0x0006680000000c00 */
[----:B------:R3:W1:Y:S04]  /*8690*/  @P0 LDS.128 R40, [R2+0x20] ;  /* 0x0000200002280984 */ /* 0x0006680000000c00 */
[----:B------:R3:W1:Y:S02]  /*86a0*/  @P0 LDS.128 R36, [R34+0x30] ;  /* 0x0000300022240984 */ /* 0x0006640000000c00 */
.L_x_139:
[----:B------:R-:W-:Y:S05]  /*86b0*/  BSYNC B1 ;  /* 0x0000000000017941 */ /* 0x000fea0003800000 */
.L_x_138:
        /* <DEDUP_REMOVED lines=21> */
.L_x_143:
[----:B------:R-:W-:Y:S01]  /*8810*/  ISETP.NE.AND P0, PT, R71, RZ, PT ;  /* 0x000000ff4700720c */ /* 0x000fe20003f05270 */
[----:B------:R-:W-:Y:S05]  /*8820*/  WARPSYNC.ALL ;  /* 0x0000000000007948 */ /* 0x000fea0003800000 */
[----:B------:R-:W-:Y:S01]  /*8830*/  R2UR UR4, R25 ;  /* 0x00000000190472ca */ /* 0x000fe200000e0000 */
[----:B------:R-:W-:Y:S01]  /*8840*/  VIADD R75, R75, 0xc0 ;  /* 0x000000c04b4b7836 */ /* 0x000fe20000000000 */
[----:B----4-:R-:W-:Y:S01]  /*8850*/  LOP3.LUT R0, R48, 0xffffe000, RZ, 0xc0, !PT ;  /* 0xffffe00030007812 */ /* 0x010fe200078ec0ff */
[----:B------:R-:W-:Y:S01]  /*8860*/  BSSY.RECONVERGENT B0, `(.L_x_144) ;  /* 0x000005a000007945 */ /* 0x000fe20003800200 */
[----:B---3--:R-:W-:Y:S02]  /*8870*/  LOP3.LUT R2, R49, 0xffffe000, RZ, 0xc0, !PT ;  /* 0xffffe00031027812 */ /* 0x008fe400078ec0ff */
[----:B------:R-:W-:Y:S02]  /*8880*/  LOP3.LUT R3, R50, 0xffffe000, RZ, 0xc0, !PT ;  /* 0xffffe00032037812 */ /* 0x000fe400078ec0ff */
[----:B------:R-:W-:Y:S02]  /*8890*/  LOP3.LUT R20, R51, 0xffffe000, RZ, 0xc0, !PT ;  /* 0xffffe00033147812 */ /* 0x000fe400078ec0ff */
[----:B------:R-:W-:Y:S02]  /*88a0*/  LOP3.LUT R21, R44, 0xffffe000, RZ, 0xc0, !PT ;  /* 0xffffe0002c157812 */ /* 0x000fe400078ec0ff */
[----:B------:R-:W-:Y:S01]  /*88b0*/  LOP3.LUT R26, R45, 0xffffe000, RZ, 0xc0, !PT ;  /* 0xffffe0002d1a7812 */ /* 0x000fe200078ec0ff */
[----:B------:R-:W1:Y:S01]  /*88c0*/  LDTM.x16 R4, tmem[UR4+0x30] ;  /* 0x00003004000479ee */ /* 0x000e620008240000 */
[----:B------:R-:W-:Y:S01]  /*88d0*/  LOP3.LUT R29, R46, 0xffffe000, RZ, 0xc0, !PT ;  /* 0xffffe0002e1d7812 */ /* 0x000fe200078ec0ff */
[----:B------:R-:W-:Y:S01]  /*88e0*/  NOP ;  /* 0x0000000000007918 */ /* 0x000fe20000000000 */
[----:B------:R-:W-:Y:S02]  /*88f0*/  LOP3.LUT R28, R47, 0xffffe000, RZ, 0xc0, !PT ;  /* 0xffffe0002f1c7812 */ /* 0x000fe400078ec0ff */
[----:B------:R-:W-:Y:S02]  /*8900*/  LOP3.LUT R75, R75, 0xfefffff8, RZ, 0xc0, !PT ;  /* 0xfefffff84b4b7812 */ /* 0x000fe400078ec0ff */
[----:B------:R-:W-:Y:S02]  /*8910*/  LOP3.LUT R31, R40, 0xffffe000, RZ, 0xc0, !PT ;  /* 0xffffe000281f7812 */ /* 0x000fe400078ec0ff */
[----:B------:R-:W-:Y:S01]  /*8920*/  LOP3.LUT R30, R41, 0xffffe000, RZ, 0xc0, !PT ;  /* 0xffffe000291e7812 */ /* 0x000fe200078ec0ff */
[----:B-1----:R1:W-:Y:S01]  /*8930*/  SYNCS.ARRIVE.TRANS64.RED.A1T0 RZ, [R75+URZ], RZ ;  /* 0x000000ff4bff79a7 */ /* 0x0023e200081004ff */
[----:B------:R-:W-:Y:S02]  /*8940*/  LOP3.LUT R33, R42, 0xffffe000, RZ, 0xc0, !PT ;  /* 0xffffe0002a217812 */ /* 0x000fe400078ec0ff */
[----:B------:R-:W-:Y:S02]  /*8950*/  LOP3.LUT R32, R43, 0xffffe000, RZ, 0xc0, !PT ;  /* 0xffffe0002b207812 */ /* 0x000fe400078ec0ff */
[----:B------:R-:W-:Y:S02]  /*8960*/  LOP3.LUT R35, R36, 0xffffe000, RZ, 0xc0, !PT ;  /* 0xffffe00024237812 */ /* 0x000fe400078ec0ff */
[----:B------:R-:W-:Y:S02]  /*8970*/  LOP3.LUT R34, R37, 0xffffe000, RZ, 0xc0, !PT ;  /* 0xffffe00025227812 */ /* 0x000fe400078ec0ff */
[----:B------:R-:W-:Y:S02]  /*8980*/  LOP3.LUT R37, R38, 0xffffe000, RZ, 0xc0, !PT ;  /* 0xffffe00026257812 */ /* 0x000fe400078ec0ff */
[----:B------:R-:W-:Y:S01]  /*8990*/  LOP3.LUT R36, R39, 0xffffe000, RZ, 0xc0, !PT ;  /* 0xffffe00027247812 */ /* 0x000fe200078ec0ff */
[C---:B------:R-:W-:Y:S01]  /*89a0*/  FMUL R4, R24.reuse, R4 ;  /* 0x0000000418047220 */ /* 0x040fe20000400000 */
[C---:B------:R-:W-:Y:S01]  /*89b0*/  FMUL R5, R24.reuse, R5 ;  /* 0x0000000518057220 */ /* 0x040fe20000400000 */
[C---:B------:R-:W-:Y:S01]  /*89c0*/  FMUL R6, R24.reuse, R6 ;  /* 0x0000000618067220 */ /* 0x040fe20000400000 */
[C---:B------:R-:W-:Y:S01]  /*89d0*/  FMUL R7, R24.reuse, R7 ;  /* 0x0000000718077220 */ /* 0x040fe20000400000 */
[C---:B------:R-:W-:Y:S01]  /*89e0*/  FFMA R4, R27.reuse, R0, R4 ;  /* 0x000000001b047223 */ /* 0x040fe20000000004 */
[C---:B------:R-:W-:Y:S01]  /*89f0*/  FFMA R5, R27.reuse, R2, R5 ;  /* 0x000000021b057223 */ /* 0x040fe20000000005 */
[C---:B------:R-:W-:Y:S01]  /*8a00*/  FFMA R6, R27.reuse, R3, R6 ;  /* 0x000000031b067223 */ /* 0x040fe20000000006 */
[C---:B------:R-:W-:Y:S01]  /*8a10*/  FFMA R7, R27.reuse, R20, R7 ;  /* 0x000000141b077223 */ /* 0x040fe20000000007 */
[C---:B------:R-:W-:Y:S01]  /*8a20*/  FMUL R8, R24.reuse, R8 ;  /* 0x0000000818087220 */ /* 0x040fe20000400000 */
[C---:B------:R-:W-:Y:S01]  /*8a30*/  FMUL R9, R24.reuse, R9 ;  /* 0x0000000918097220 */ /* 0x040fe20000400000 */
[C---:B------:R-:W-:Y:S01]  /*8a40*/  FMUL R10, R24.reuse, R10 ;  /* 0x0000000a180a7220 */ /* 0x040fe20000400000 */
[C---:B------:R-:W-:Y:S01]  /*8a50*/  FMUL R11, R24.reuse, R11 ;  /* 0x0000000b180b7220 */ /* 0x040fe20000400000 */
[----:B------:R-:W-:Y:S01]  /*8a60*/  F2FP.TF32.F32.PACK_B R4, R4 ;  /* 0x00000004ff04723e */ /* 0x000fe200024050ff */
[C---:B------:R-:W-:Y:S01]  /*8a70*/  FFMA R8, R27.reuse, R21, R8 ;  /* 0x000000151b087223 */ /* 0x040fe20000000008 */
[----:B------:R-:W-:Y:S01]  /*8a80*/  F2FP.TF32.F32.PACK_B R5, R5 ;  /* 0x00000005ff05723e */ /* 0x000fe200024050ff */
[C---:B------:R-:W-:Y:S01]  /*8a90*/  FFMA R9, R27.reuse, R26, R9 ;  /* 0x0000001a1b097223 */ /* 0x040fe20000000009 */
[----:B------:R-:W-:Y:S01]  /*8aa0*/  F2FP.TF32.F32.PACK_B R6, R6 ;  /* 0x00000006ff06723e */ /* 0x000fe200024050ff */
[C---:B------:R-:W-:Y:S01]  /*8ab0*/  FFMA R10, R27.reuse, R29, R10 ;  /* 0x0000001d1b0a7223 */ /* 0x040fe2000000000a */
[----:B------:R-:W-:Y:S01]  /*8ac0*/  F2FP.TF32.F32.PACK_B R7, R7 ;  /* 0x00000007ff07723e */ /* 0x000fe200024050ff */
[C---:B------:R-:W-:Y:S01]  /*8ad0*/  FFMA R11, R27.reuse, R28, R11 ;  /* 0x0000001c1b0b7223 */ /* 0x040fe2000000000b */
[C---:B------:R-:W-:Y:S01]  /*8ae0*/  FMUL R12, R24.reuse, R12 ;  /* 0x0000000c180c7220 */ /* 0x040fe20000400000 */
[----:B------:R-:W-:Y:S01]  /*8af0*/  F2FP.TF32.F32.PACK_B R8, R8 ;  /* 0x00000008ff08723e */ /* 0x000fe200024050ff */
[C---:B------:R-:W-:Y:S01]  /*8b00*/  FMUL R13, R24.reuse, R13 ;  /* 0x0000000d180d7220 */ /* 0x040fe20000400000 */
[----:B------:R1:W-:Y:S01]  /*8b10*/  STS.128 [R69+0x6000], R4 ;  /* 0x0060000445007388 */ /* 0x0003e20000000c00 */
        /* <DEDUP_REMOVED lines=8> */
[C---:B------:R-:W-:Y:S01]  /*8ba0*/  FFMA R15, R27.reuse, R32, R15 ;  /* 0x000000201b0f7223 */ /* 0x040fe2000000000f */
[C---:B------:R-:W-:Y:S01]  /*8bb0*/  FMUL R16, R24.reuse, R16 ;  /* 0x0000001018107220 */ /* 0x040fe20000400000 */
[----:B------:R-:W-:Y:S01]  /*8bc0*/  F2FP.TF32.F32.PACK_B R12, R12 ;  /* 0x0000000cff0c723e */ /* 0x000fe200024050ff */
[----:B------:R1:W-:Y:S01]  /*8bd0*/  STS.128 [R68+0x6010], R8 ;  /* 0x0060100844007388 */ /* 0x0003e20000000c00 */
[C---:B------:R-:W-:Y:S01]  /*8be0*/  FMUL R17, R24.reuse, R17 ;  /* 0x0000001118117220 */ /* 0x040fe20000400000 */
        /* <DEDUP_REMOVED lines=8> */
[----:B------:R-:W-:Y:S01]  /*8c70*/  FFMA R19, R27, R36, R19 ;  /* 0x000000241b137223 */ /* 0x000fe20000000013 */
[----:B------:R-:W-:Y:S02]  /*8c80*/  F2FP.TF32.F32.PACK_B R16, R16 ;  /* 0x00000010ff10723e */ /* 0x000fe400024050ff */
[----:B------:R1:W-:Y:S01]  /*8c90*/  STS.128 [R67+0x6020], R12 ;  /* 0x0060200c43007388 */ /* 0x0003e20000000c00 */
[----:B------:R-:W-:Y:S02]  /*8ca0*/  F2FP.TF32.F32.PACK_B R17, R17 ;  /* 0x00000011ff11723e */ /* 0x000fe400024050ff */
        /* <DEDUP_REMOVED lines=21> */
.L_x_145:
[----:B------:R-:W-:Y:S05]  /*8e00*/  BSYNC.RECONVERGENT B0 ;  /* 0x0000000000007941 */ /* 0x000fea0003800200 */
.L_x_144:
[----:B------:R-:W-:Y:S01]  /*8e10*/  BAR.SYNC.DEFER_BLOCKING 0x1, 0x80 ;  /* 0x0042000000007b1d */ /* 0x000fe20000010000 */
[----:B------:R-:W-:Y:S01]  /*8e20*/  UISETP.NE.AND UP0, UPT, UR52, -0x4, UPT ;  /* 0xfffffffc3400788c */ /* 0x000fe2000bf05270 */
[----:B------:R-:W-:Y:S08]  /*8e30*/  IADD3 R0, PT, PT, R22, 0x1, RZ ;  /* 0x0000000116007810 */ /* 0x000ff00007ffe0ff */
[----:B------:R-:W-:Y:S05]  /*8e40*/  BRA.U !UP0, `(.L_x_146) ;  /* 0x0000000108287547 */ /* 0x000fea000b800000 */
[----:B------:R-:W-:Y:S01]  /*8e50*/  ISETP.NE.AND P0, PT, R74, RZ, PT ;  /* 0x000000ff4a00720c */ /* 0x000fe20003f05270 */
[----:B------:R-:W-:Y:S01]  /*8e60*/  IMAD.U32 R3, RZ, RZ, UR46 ;  /* 0x0000002eff037e24 */ /* 0x000fe2000f8e00ff */
[----:B------:R-:W-:Y:S01]  /*8e70*/  UIADD3 UR4, UPT, UPT, UR46, 0x1, URZ ;  /* 0x000000012e047890 */ /* 0x000fe2000fffe0ff */
[----:B------:R-:W-:Y:S03]  /*8e80*/  IMAD.U32 R2, RZ, RZ, UR47 ;  /* 0x0000002fff027e24 */ /* 0x000fe6000f8e00ff */
[----:B------:R-:W-:Y:S04]  /*8e90*/  UISETP.NE.AND UP0, UPT, UR4, 0x4, UPT ;  /* 0x000000040400788c */ /* 0x000fe8000bf05270 */
[----:B------:R-:W-:Y:S03]  /*8ea0*/  USEL UR46, UR4, URZ, UP0 ;  /* 0x000000ff042e7287 */ /* 0x000fe60008000000 */
[----:B------:R-:W-:Y:S05]  /*8eb0*/  @P0 LEA R3, R3, UR44, 0x3 ;  /* 0x0000002c03030c11 */ /* 0x000fea000f8e18ff */
[----:B------:R-:W-:Y:S05]  /*8ec0*/  @P0 VIADD R3, R3, 0x50 ;  /* 0x0000005003030836 */ /* 0x000fea0000000000 */
[----:B------:R-:W-:Y:S04]  /*8ed0*/  @P0 PRMT R2, R2, 0x654, R3 ;  /* 0x0000065402020816 */ /* 0x000fe80000000003 */
[----:B------:R3:W-:Y:S03]  /*8ee0*/  @P0 SYNCS.ARRIVE.TRANS64.RED.A1T0 RZ, [R2+URZ], RZ ;  /* 0x000000ff02ff09a7 */ /* 0x0007e600081004ff */
.L_x_146:
[----:B------:R-:W-:Y:S01]  /*8ef0*/  R2UR UR4, R58 ;  /* 0x000000003a0472ca */ /* 0x000fe200000e0000 */
[----:B------:R-:W-:Y:S01]  /*8f00*/  UISETP.NE.AND UP0, UPT, UR62, URZ, UPT ;  /* 0x000000ff3e00728c */ /* 0x000fe2000bf05270 */
[----:B------:R-:W-:Y:S01]  /*8f10*/  ISETP.NE.AND P0, PT, R62, 0x2, PT ;  /* 0x000000023e00780c */ /* 0x000fe20003f05270 */
[----:B------:R-:W-:Y:S01]  /*8f20*/  UIADD3 UR20, UPT, UPT, UR37, UR63, URZ ;  /* 0x0000003f25147290 */ /* 0x000fe2000fffe0ff */
[----:B------:R-:W-:Y:S01]  /*8f30*/  ISETP.NE.AND P1, PT, R0, 0x4, PT ;  /* 0x000000040000780c */ /* 0x000fe20003f25270 */
[----:B------:R-:W-:Y:S01]  /*8f40*/  UIADD3 UR52, UPT, UPT, UR52, 0x4, URZ ;  /* 0x0000000434347890 */ /* 0x000fe2000fffe0ff */
[----:B------:R-:W-:Y:S01]  /*8f50*/  SEL R3, RZ, 0x1, P0 ;  /* 0x00000001ff037807 */ /* 0x000fe20000000000 */
[----:B------:R-:W-:Y:S01]  /*8f60*/  UMOV UR36, UR61 ;  /* 0x0000003d00247c82 */ /* 0x000fe20008000000 */
[----:B---3--:R-:W-:Y:S02]  /*8f70*/  SEL R2, RZ, 0x1, P1 ;  /* 0x00000001ff027807 */ /* 0x008fe40000800000 */
[----:B------:R-:W-:Y:S02]  /*8f80*/  LOP3.LUT R64, R64, R3, RZ, 0x3c, !PT ;  /* 0x0000000340407212 */ /* 0x000fe400078e3cff */
[----:B------:R-:W-:Y:S01]  /*8f90*/  LOP3.LUT R65, R65, R2, RZ, 0x3c, !PT ;  /* 0x0000000241417212 */ /* 0x000fe200078e3cff */
[----:B------:R-:W-:Y:S01]  /*8fa0*/  UIADD3 UR16, UPT, UPT, UR38, UR4, URZ ;  /* 0x0000000426107290 */ /* 0x000fe2000fffe0ff */
[----:B------:R-:W-:Y:S02]  /*8fb0*/  SEL R62, R62, RZ, P0 ;  /* 0x000000ff3e3e7207 */ /* 0x000fe40000000000 */
[----:B------:R-:W-:Y:S01]  /*8fc0*/  SEL R22, R0, RZ, P1 ;  /* 0x000000ff00167207 */ /* 0x000fe20000800000 */
[----:B------:R-:W-:Y:S08]  /*8fd0*/  BRA.U UP0, `(.L_x_147) ;  /* 0xffffffc900e07547 */ /* 0x000ff0000b83ffff */
[----:B------:R-:W-:-:S13]  /*8fe0*/  R2UR UR4, R59 ;  /* 0x000000003b0472ca */ /* 0x000fda00000e0000 */
[----:B------:R-:W-:-:S09]  /*8ff0*/  UISETP.NE.AND UP0, UPT, UR4, URZ, UPT ;  /* 0x000000ff0400728c */ /* 0x000fd2000bf05270 */
[----:B------:R-:W-:Y:S05]  /*9000*/  BRA.U !UP0, `(.L_x_148) ;  /* 0x0000000108487547 */ /* 0x000fea000b800000 */
[----:B------:R-:W3:Y:S02]  /*9010*/  LDCU.64 UR4, c[0x0][0x890] ;  /* 0x00011200ff0477ac */ /* 0x000ee40008000a00 */
[----:B---3--:R-:W-:-:S04]  /*9020*/  UISETP.NE.U32.AND UP0, UPT, UR4, URZ, UPT ;  /* 0x000000ff0400728c */ /* 0x008fc8000bf05070 */
[----:B------:R-:W-:-:S09]  /*9030*/  UISETP.NE.AND.EX UP0, UPT, UR5, URZ, UPT, UP0 ;  /* 0x000000ff0500728c */ /* 0x000fd2000bf05300 */
[----:B------:R-:W-:Y:S05]  /*9040*/  BRA.U UP0, `(.L_x_149) ;  /* 0x00000001000c7547 */ /* 0x000fea000b800000 */
[----:B------:R-:W-:-:S13]  /*9050*/  FSETP.NEU.AND P0, PT, R27, RZ, PT ;  /* 0x000000ff1b00720b */ /* 0x000fda0003f0d000 */
[----:B------:R-:W-:Y:S05]  /*9060*/  @!P0 EXIT ;  /* 0x000000000000894d */ /* 0x000fea0003800000 */
[----:B------:R-:W-:Y:S05]  /*9070*/  BRA `(.L_x_148) ;  /* 0x00000000002c7947 */ /* 0x000fea0003800000 */
.L_x_149:
[----:B------:R-:W-:Y:S01]  /*9080*/  ISETP.NE.AND P0, PT, R61, RZ, PT ;  /* 0x000000ff3d00720c */ /* 0x000fe20003f05270 */
[----:B------:R-:W-:-:S12]  /*9090*/  BSSY.RECONVERGENT B0, `(.L_x_148) ;  /* 0x0000009000007945 */ /* 0x000fd80003800200 */
[----:B------:R-:W-:Y:S05]  /*90a0*/  @P0 BRA `(.L_x_150) ;  /* 0x0000000000140947 */ /* 0x000fea0003800000 */
[----:B------:R-:W3:Y:S02]  /*90b0*/  LDCU.64 UR4, c[0x0][0x888] ;  /* 0x00011100ff0477ac */ /* 0x000ee40008000a00 */
[----:B---3--:R-:W-:-:S04]  /*90c0*/  ISETP.NE.U32.AND P0, PT, RZ, UR4, PT ;  /* 0x00000004ff007c0c */ /* 0x008fc8000bf05070 */
[----:B------:R-:W-:-:S13]  /*90d0*/  ISETP.NE.AND.EX P0, PT, RZ, UR5, PT, P0 ;  /* 0x00000005ff007c0c */ /* 0x000fda000bf05300 */
[----:B------:R-:W-:Y:S05]  /*90e0*/  @!P0 EXIT ;  /* 0x000000000000894d */ /* 0x000fea0003800000 */
[----:B------:R-:W-:Y:S05]  /*90f0*/  BRA `(.L_x_151) ;  /* 0x0000000000087947 */ /* 0x000fea0003800000 */
.L_x_150:
[----:B------:R-:W-:-:S13]  /*9100*/  FSETP.NEU.AND P0, PT, R27, RZ, PT ;  /* 0x000000ff1b00720b */ /* 0x000fda0003f0d000 */
[----:B------:R-:W-:Y:S05]  /*9110*/  @!P0 EXIT ;  /* 0x000000000000894d */ /* 0x000fea0003800000 */
.L_x_151:
[----:B------:R-:W-:Y:S05]  /*9120*/  BSYNC.RECONVERGENT B0 ;  /* 0x0000000000007941 */ /* 0x000fea0003800200 */
.L_x_148:
[----:B------:R-:W-:Y:S01]  /*9130*/  ULEA UR4, UR46, UR44, 0x3 ;  /* 0x0000002c2e047291 */ /* 0x000fe2000f8e18ff */
[----:B------:R-:W-:-:S04]  /*9140*/  DEPBAR.LE SB0, 0x0 ;  /* 0x000080000000791a */ /* 0x000fc80000000000 */
[----:B------:R-:W-:-:S04]  /*9150*/  UIADD3 UR4, UPT, UPT, UR4, 0x50, URZ ;  /* 0x0000005004047890 */ /* 0x000fc8000fffe0ff */
[----:B------:R-:W-:-:S09]  /*9160*/  UPRMT UR4, UR47, 0x654, UR4 ;  /* 0x000006542f047896 */ /* 0x000fd20008000004 */
[----:B------:R-:W-:Y:S01]  /*9170*/  SYNCS.ARRIVE.TRANS64.RED.A1T0 RZ, [UR4], RZ ;  /* 0x000000ffffff79a7 */ /* 0x000fe20008100404 */
[----:B------:R-:W-:Y:S05]  /*9180*/  EXIT ;  /* 0x000000000000794d */ /* 0x000fea0003800000 */
.L_x_24:
[----:B--2---:R2:W3:Y:S02]  /*9190*/  SYNCS.PHASECHK.TRANS64.TRYWAIT P0, [R3+URZ+0xf0], R2 ;  /* 0x0000f002030075a7 */ /* 0x0044e400080011ff */
[----:B---3--:R-:W-:Y:S05]  /*91a0*/  @!P0 NANOSLEEP.SYNCS 0x989680 ;  /* 0x009896800000895d */ /* 0x008fea0003900000 */
[----:B------:R-:W3:Y:S02]  /*91b0*/  @!P0 SYNCS.PHASECHK.TRANS64 P0, [R3+URZ+0xf0], R2 ;  /* 0x0000f002030085a7 */ /* 0x000ee400080010ff */
[----:B---3--:R-:W-:Y:S05]  /*91c0*/  @!P0 BRA `(.L_x_24) ;  /* 0xfffffffc00f08947 */ /* 0x008fea000383ffff */
[----:B------:R-:W-:Y:S05]  /*91d0*/  BRA `(.L_x_152) ;  /* 0xffffff8800147947 */ /* 0x000fea000383ffff */
.L_x_27:
[----:B-1----:R-:W-:-:S07]  /*91e0*/  MOV R0, UR5 ;  /* 0x0000000500007c02 */ /* 0x002fce0008000f00 */
.L_x_153:
[----:B-1----:R1:W2:Y:S02]  /*91f0*/  SYNCS.PHASECHK.TRANS64.TRYWAIT P0, [R0+URZ+0x18], R3 ;  /* 0x00001803000075a7 */ /* 0x0022a400080011ff */
[----:B--2---:R-:W-:Y:S05]  /*9200*/  @!P0 NANOSLEEP.SYNCS 0x989680 ;  /* 0x009896800000895d */ /* 0x004fea0003900000 */
[----:B------:R-:W2:Y:S02]  /*9210*/  @!P0 SYNCS.PHASECHK.TRANS64 P0, [R0+URZ+0x18], R3 ;  /* 0x00001803000085a7 */ /* 0x000ea400080010ff */
[----:B--2---:R-:W-:Y:S05]  /*9220*/  @!P0 BRA `(.L_x_153) ;  /* 0xfffffffc00f08947 */ /* 0x004fea000383ffff */
[----:B------:R-:W-:Y:S05]  /*9230*/  BRA `(.L_x_26) ;  /* 0xffffff88006c7947 */ /* 0x000fea000383ffff */
.L_x_36:
[----:B-1----:R-:W-:-:S07]  /*9240*/  MOV R0, UR6 ;  /* 0x0000000600007c02 */ /* 0x002fce0008000f00 */
.L_x_154:
[----:B-1----:R1:W2:Y:S02]  /*9250*/  SYNCS.PHASECHK.TRANS64.TRYWAIT P0, [R0+URZ+0x18], R3 ;  /* 0x00001803000075a7 */ /* 0x0022a400080011ff */
[----:B--2---:R-:W-:Y:S05]  /*9260*/  @!P0 NANOSLEEP.SYNCS 0x989680 ;  /* 0x009896800000895d */ /* 0x004fea0003900000 */
[----:B------:R-:W2:Y:S02]  /*9270*/  @!P0 SYNCS.PHASECHK.TRANS64 P0, [R0+URZ+0x18], R3 ;  /* 0x00001803000085a7 */ /* 0x000ea400080010ff */
[----:B--2---:R-:W-:Y:S05]  /*9280*/  @!P0 BRA `(.L_x_154) ;  /* 0xfffffffc00f08947 */ /* 0x004fea000383ffff */
[----:B------:R-:W-:Y:S05]  /*9290*/  BRA `(.L_x_35) ;  /* 0xffffff8c00787947 */ /* 0x000fea000383ffff */
.L_x_43:
[----:B-1----:R1:W4:Y:S02]  /*92a0*/  SYNCS.PHASECHK.TRANS64.TRYWAIT P0, [R3+URZ+0x80], R0 ;  /* 0x00008000030075a7 */ /* 0x00232400080011ff */
[----:B----4-:R-:W-:Y:S05]  /*92b0*/  @!P0 NANOSLEEP.SYNCS 0x989680 ;  /* 0x009896800000895d */ /* 0x010fea0003900000 */
[----:B------:R-:W4:Y:S02]  /*92c0*/  @!P0 SYNCS.PHASECHK.TRANS64 P0, [R3+URZ+0x80], R0 ;  /* 0x00008000030085a7 */ /* 0x000f2400080010ff */
[----:B----4-:R-:W-:Y:S05]  /*92d0*/  @!P0 BRA `(.L_x_43) ;  /* 0xfffffffc00f08947 */ /* 0x010fea000383ffff */
[----:B------:R-:W-:Y:S05]  /*92e0*/  BRA `(.L_x_155) ;  /* 0xffffff9000647947 */ /* 0x000fea000383ffff */
.L_x_47:
[----:B-1----:R-:W-:-:S07]  /*92f0*/  MOV R0, UR4 ;  /* 0x0000000400007c02 */ /* 0x002fce0008000f00 */
.L_x_156:
[----:B-1----:R1:W2:Y:S02]  /*9300*/  SYNCS.PHASECHK.TRANS64.TRYWAIT P0, [R0+URZ], R3 ;  /* 0x00000003000075a7 */ /* 0x0022a400080011ff */
[----:B--2---:R-:W-:Y:S05]  /*9310*/  @!P0 NANOSLEEP.SYNCS 0x989680 ;  /* 0x009896800000895d */ /* 0x004fea0003900000 */
[----:B------:R-:W2:Y:S02]  /*9320*/  @!P0 SYNCS.PHASECHK.TRANS64 P0, [R0+URZ], R3 ;  /* 0x00000003000085a7 */ /* 0x000ea400080010ff */
[----:B--2---:R-:W-:Y:S05]  /*9330*/  @!P0 BRA `(.L_x_156) ;  /* 0xfffffffc00f08947 */ /* 0x004fea000383ffff */
[----:B------:R-:W-:Y:S05]  /*9340*/  BRA `(.L_x_157) ;  /* 0xffffff98000c7947 */ /* 0x000fea000383ffff */
.L_x_48:
[----:B------:R-:W-:-:S07]  /*9350*/  MOV R0, UR5 ;  /* 0x0000000500007c02 */ /* 0x000fce0008000f00 */
.L_x_158:
[----:B-1----:R1:W2:Y:S02]  /*9360*/  SYNCS.PHASECHK.TRANS64.TRYWAIT P0, [R0+URZ], R3 ;  /* 0x00000003000075a7 */ /* 0x0022a400080011ff */
[----:B--2---:R-:W-:Y:S05]  /*9370*/  @!P0 NANOSLEEP.SYNCS 0x989680 ;  /* 0x009896800000895d */ /* 0x004fea0003900000 */
[----:B------:R-:W2:Y:S02]  /*9380*/  @!P0 SYNCS.PHASECHK.TRANS64 P0, [R0+URZ], R3 ;  /* 0x00000003000085a7 */ /* 0x000ea400080010ff */
[----:B--2---:R-:W-:Y:S05]  /*9390*/  @!P0 BRA `(.L_x_158) ;  /* 0xfffffffc00f08947 */ /* 0x004fea000383ffff */
[----:B------:R-:W-:Y:S05]  /*93a0*/  BRA `(.L_x_159) ;  /* 0xffffff9800187947 */ /* 0x000fea000383ffff */
.L_x_51:
[----:B-1----:R1:W2:Y:S02]  /*93b0*/  SYNCS.PHASECHK.TRANS64.TRYWAIT P0, [R2+URZ+0xe0], R5 ;  /* 0x0000e005020075a7 */ /* 0x0022a400080011ff */
[----:B--2---:R-:W-:Y:S05]  /*93c0*/  @!P0 NANOSLEEP.SYNCS 0x989680 ;  /* 0x009896800000895d */ /* 0x004fea0003900000 */
[----:B------:R-:W2:Y:S02]  /*93d0*/  @!P0 SYNCS.PHASECHK.TRANS64 P0, [R2+URZ+0xe0], R5 ;  /* 0x0000e005020085a7 */ /* 0x000ea400080010ff */
[----:B--2---:R-:W-:Y:S05]  /*93e0*/  @!P0 BRA `(.L_x_51) ;  /* 0xfffffffc00f08947 */ /* 0x004fea000383ffff */
[----:B------:R-:W-:Y:S05]  /*93f0*/  BRA `(.L_x_160) ;  /* 0xffffff9800747947 */ /* 0x000fea000383ffff */
.L_x_52:
[----:B------:R-:W-:-:S07]  /*9400*/  MOV R2, UR4 ;  /* 0x0000000400027c02 */ /* 0x000fce0008000f00 */
.L_x_161:
[----:B-1----:R1:W2:Y:S02]  /*9410*/  SYNCS.PHASECHK.TRANS64.TRYWAIT P0, [R2+URZ+0x90], R5 ;  /* 0x00009005020075a7 */ /* 0x0022a400080011ff */
[----:B--2---:R-:W-:Y:S05]  /*9420*/  @!P0 NANOSLEEP.SYNCS 0x989680 ;  /* 0x009896800000895d */ /* 0x004fea0003900000 */
[----:B------:R-:W2:Y:S02]  /*9430*/  @!P0 SYNCS.PHASECHK.TRANS64 P0, [R2+URZ+0x90], R5 ;  /* 0x00009005020085a7 */ /* 0x000ea400080010ff */
[----:B--2---:R-:W-:Y:S05]  /*9440*/  @!P0 BRA `(.L_x_161) ;  /* 0xfffffffc00f08947 */ /* 0x004fea000383ffff */
[----:B------:R-:W-:Y:S05]  /*9450*/  BRA `(.L_x_162) ;  /* 0xffffff9800847947 */ /* 0x000fea000383ffff */
.L_x_53:
[----:B-1----:R1:W2:Y:S02]  /*9460*/  SYNCS.PHASECHK.TRANS64.TRYWAIT P1, [R2+URZ+0x80], R5 ;  /* 0x00008005020075a7 */ /* 0x0022a400080211ff */
[----:B--2---:R-:W-:Y:S05]  /*9470*/  @!P1 NANOSLEEP.SYNCS 0x989680 ;  /* 0x009896800000995d */ /* 0x004fea0003900000 */
[----:B------:R-:W2:Y:S02]  /*9480*/  @!P1 SYNCS.PHASECHK.TRANS64 P1, [R2+URZ+0x80], R5 ;  /* 0x00008005020095a7 */ /* 0x000ea400080210ff */
[----:B--2---:R-:W-:Y:S05]  /*9490*/  @!P1 BRA `(.L_x_53) ;  /* 0xfffffffc00f09947 */ /* 0x004fea000383ffff */
[----:B------:R-:W-:Y:S05]  /*94a0*/  BRA `(.L_x_163) ;  /* 0xffffff9800b47947 */ /* 0x000fea000383ffff */
.L_x_56:
[----:B------:R-:W-:-:S07]  /*94b0*/  MOV R0, UR4 ;  /* 0x0000000400007c02 */ /* 0x000fce0008000f00 */
.L_x_164:
[----:B-1----:R1:W2:Y:S02]  /*94c0*/  SYNCS.PHASECHK.TRANS64.TRYWAIT P0, [R0+URZ+0x90], R3 ;  /* 0x00009003000075a7 */ /* 0x0022a400080011ff */
[----:B--2---:R-:W-:Y:S05]  /*94d0*/  @!P0 NANOSLEEP.SYNCS 0x989680 ;  /* 0x009896800000895d */ /* 0x004fea0003900000 */
[----:B------:R-:W2:Y:S02]  /*94e0*/  @!P0 SYNCS.PHASECHK.TRANS64 P0, [R0+URZ+0x90], R3 ;  /* 0x00009003000085a7 */ /* 0x000ea400080010ff */
[----:B--2---:R-:W-:Y:S05]  /*94f0*/  @!P0 BRA `(.L_x_164) ;  /* 0xfffffffc00f08947 */ /* 0x004fea000383ffff */
[----:B------:R-:W-:Y:S05]  /*9500*/  BRA `(.L_x_55) ;  /* 0xffffff9c00087947 */ /* 0x000fea000383ffff */
.L_x_65:
[----:B-1----:R-:W-:-:S04]  /*9510*/  MOV R0, UR5 ;  /* 0x0000000500007c02 */ /* 0x002fc80008000f00 */
[----:B------:R1:W2:Y:S03]  /*9520*/  SYNCS.PHASECHK.TRANS64.TRYWAIT P0, [R0+URZ+0x8], R7 ;  /* 0x00000807000075a7 */ /* 0x0002a600080011ff */
[----:B--2---:R-:W-:Y:S05]  /*9530*/  @!P0 NANOSLEEP.SYNCS 0x989680 ;  /* 0x009896800000895d */ /* 0x004fea0003900000 */
[----:B------:R-:W2:Y:S02]  /*9540*/  @!P0 SYNCS.PHASECHK.TRANS64 P0, [R0+URZ+0x8], R7 ;  /* 0x00000807000085a7 */ /* 0x000ea400080010ff */
[----:B--2---:R-:W-:Y:S05]  /*9550*/  @!P0 BRA `(.L_x_65) ;  /* 0xfffffffc00ec8947 */ /* 0x004fea000383ffff */
[----:B------:R-:W-:Y:S05]  /*9560*/  BRA `(.L_x_64) ;  /* 0xffffff9c00bc7947 */ /* 0x000fea000383ffff */
.L_x_67:
[----:B------:R-:W-:Y:S01]  /*9570*/  BSSY B0, `(.L_x_165) ;  /* 0x0000006000007945 */ /* 0x000fe20003800000 */
[----:B------:R-:W-:-:S07]  /*9580*/  MOV R15, 0xffffffff ;  /* 0xffffffff000f7802 */ /* 0x000fce0000000f00 */
[----:B-1---5:R-:W-:Y:S05]  /*9590*/  WARPSYNC.COLLECTIVE R15, `(.L_x_166) ;  /* 0x000000000f0c7348 */ /* 0x022fea0003c00000 */
[----:B------:R-:W-:Y:S02]  /*95a0*/  ELECT P6, UR79, PT ;  /* 0x00000000004f782f */ /* 0x000fe400038c0000 */
[----:B------:R-:W-:Y:S01]  /*95b0*/  MOV R14, UR79 ;  /* 0x0000004f000e7c02 */ /* 0x000fe20008000f00 */
[----:B-1---5:R-:W-:Y:S10]  /*95c0*/  ENDCOLLECTIVE ;  /* 0x000000000000791b */ /* 0x022ff40003800000 */
.L_x_166:
[----:B------:R-:W-:Y:S05]  /*95d0*/  BSYNC B0 ;  /* 0x0000000000007941 */ /* 0x000fea0003800000 */
.L_x_165:
[----:B------:R-:W-:Y:S01]  /*95e0*/  PLOP3.LUT P0, PT, P6, PT, PT, 0x80, 0x8 ;  /* 0x000000000008781c */ /* 0x000fe2000370f070 */
[----:B------:R-:W-:-:S12]  /*95f0*/  BRA `(.L_x_167) ;  /* 0xffffff9c00e87947 */ /* 0x000fd8000383ffff */
.L_x_69:
[----:B-1----:R-:W-:-:S04]  /*9600*/  MOV R0, UR5 ;  /* 0x0000000500007c02 */ /* 0x002fc80008000f00 */
[----:B------:R1:W2:Y:S03]  /*9610*/  SYNCS.PHASECHK.TRANS64.TRYWAIT P0, [R0+URZ+0x8], R5 ;  /* 0x00000805000075a7 */ /* 0x0002a600080011ff */
[----:B--2---:R-:W-:Y:S05]  /*9620*/  @!P0 NANOSLEEP.SYNCS 0x989680 ;  /* 0x009896800000895d */ /* 0x004fea0003900000 */
[----:B------:R-:W2:Y:S02]  /*9630*/  @!P0 SYNCS.PHASECHK.TRANS64 P0, [R0+URZ+0x8], R5 ;  /* 0x00000805000085a7 */ /* 0x000ea400080010ff */
[----:B--2---:R-:W-:Y:S05]  /*9640*/  @!P0 BRA `(.L_x_69) ;  /* 0xfffffffc00ec8947 */ /* 0x004fea000383ffff */
[----:B------:R-:W-:Y:S05]  /*9650*/  BRA `(.L_x_68) ;  /* 0xffffff9c00ec7947 */ /* 0x000fea000383ffff */
.L_x_70:
[----:B-1----:R1:W2:Y:S02]  /*9660*/  SYNCS.PHASECHK.TRANS64.TRYWAIT P0, [R0+URZ+0x80], R5 ;  /* 0x00008005000075a7 */ /* 0x0022a400080011ff */
[----:B--2---:R-:W-:Y:S05]  /*9670*/  @!P0 NANOSLEEP.SYNCS 0x989680 ;  /* 0x009896800000895d */ /* 0x004fea0003900000 */
[----:B------:R-:W2:Y:S02]  /*9680*/  @!P0 SYNCS.PHASECHK.TRANS64 P0, [R0+URZ+0x80], R5 ;  /* 0x00008005000085a7 */ /* 0x000ea400080010ff */
[----:B--2---:R-:W-:Y:S05]  /*9690*/  @!P0 BRA `(.L_x_70) ;  /* 0xfffffffc00f08947 */ /* 0x004fea000383ffff */
[----:B------:R-:W-:Y:S05]  /*96a0*/  BRA `(.L_x_168) ;  /* 0xffffffa000f87947 */ /* 0x000fea000383ffff */
.L_x_72:
[----:B------:R-:W-:-:S07]  /*96b0*/  MOV R0, UR46 ;  /* 0x0000002e00007c02 */ /* 0x000fce0008000f00 */
.L_x_169:
[----:B-1----:R1:W2:Y:S02]  /*96c0*/  SYNCS.PHASECHK.TRANS64.TRYWAIT P0, [R0+URZ+0xc0], R5 ;  /* 0x0000c005000075a7 */ /* 0x0022a400080011ff */
[----:B--2---:R-:W-:Y:S05]  /*96d0*/  @!P0 NANOSLEEP.SYNCS 0x989680 ;  /* 0x009896800000895d */ /* 0x004fea0003900000 */
[----:B------:R-:W2:Y:S02]  /*96e0*/  @!P0 SYNCS.PHASECHK.TRANS64 P0, [R0+URZ+0xc0], R5 ;  /* 0x0000c005000085a7 */ /* 0x000ea400080010ff */
[----:B--2---:R-:W-:Y:S05]  /*96f0*/  @!P0 BRA `(.L_x_169) ;  /* 0xfffffffc00f08947 */ /* 0x004fea000383ffff */
[----:B------:R-:W-:Y:S05]  /*9700*/  BRA `(.L_x_170) ;  /* 0xffffffa400447947 */ /* 0x000fea000383ffff */
.L_x_75:
[----:B------:R-:W-:Y:S07]  /*9710*/  MOV R0, UR7 ;  /* 0x0000000700007c02 */ /* 0x000fee0008000f00 */
.L_x_171:
[----:B-1----:R1:W2:Y:S02]  /*9720*/  SYNCS.PHASECHK.TRANS64.TRYWAIT P0, [R0+URZ], R5 ;  /* 0x00000005000075a7 */ /* 0x0022a400080011ff */
[----:B--2---:R-:W-:Y:S05]  /*9730*/  @!P0 NANOSLEEP.SYNCS 0x989680 ;  /* 0x009896800000895d */ /* 0x004fea0003900000 */
[----:B------:R-:W2:Y:S02]  /*9740*/  @!P0 SYNCS.PHASECHK.TRANS64 P0, [R0+URZ], R5 ;  /* 0x00000005000085a7 */ /* 0x000ea400080010ff */
[----:B--2---:R-:W-:Y:S05]  /*9750*/  @!P0 BRA `(.L_x_171) ;  /* 0xfffffffc00f08947 */ /* 0x004fea000383ffff */
[----:B------:R-:W-:Y:S05]  /*9760*/  BRA `(.L_x_74) ;  /* 0xffffffa400587947 */ /* 0x000fea000383ffff */
.L_x_79:
[----:B-1----:R-:W-:-:S07]  /*9770*/  MOV R0, UR4 ;  /* 0x0000000400007c02 */ /* 0x002fce0008000f00 */
.L_x_172:
[----:B-1----:R1:W2:Y:S02]  /*9780*/  SYNCS.PHASECHK.TRANS64.TRYWAIT P0, [R0+URZ], R3 ;  /* 0x00000003000075a7 */ /* 0x0022a400080011ff */
[----:B--2---:R-:W-:Y:S05]  /*9790*/  @!P0 NANOSLEEP.SYNCS 0x989680 ;  /* 0x009896800000895d */ /* 0x004fea0003900000 */
[----:B------:R-:W2:Y:S02]  /*97a0*/  @!P0 SYNCS.PHASECHK.TRANS64 P0, [R0+URZ], R3 ;  /* 0x00000003000085a7 */ /* 0x000ea400080010ff */
[----:B--2---:R-:W-:Y:S05]  /*97b0*/  @!P0 BRA `(.L_x_172) ;  /* 0xfffffffc00f08947 */ /* 0x004fea000383ffff */
[----:B------:R-:W-:Y:S05]  /*97c0*/  BRA `(.L_x_173) ;  /* 0xffffffa8009c7947 */ /* 0x000fea000383ffff */
.L_x_80:
[----:B------:R-:W-:-:S07]  /*97d0*/  MOV R0, UR5 ;  /* 0x0000000500007c02 */ /* 0x000fce0008000f00 */
.L_x_174:
[----:B-1----:R1:W2:Y:S02]  /*97e0*/  SYNCS.PHASECHK.TRANS64.TRYWAIT P0, [R0+URZ], R3 ;  /* 0x00000003000075a7 */ /* 0x0022a400080011ff */
[----:B--2---:R-:W-:Y:S05]  /*97f0*/  @!P0 NANOSLEEP.SYNCS 0x989680 ;  /* 0x009896800000895d */ /* 0x004fea0003900000 */
[----:B------:R-:W2:Y:S02]  /*9800*/  @!P0 SYNCS.PHASECHK.TRANS64 P0, [R0+URZ], R3 ;  /* 0x00000003000085a7 */ /* 0x000ea400080010ff */
[----:B--2---:R-:W-:Y:S05]  /*9810*/  @!P0 BRA `(.L_x_174) ;  /* 0xfffffffc00f08947 */ /* 0x004fea000383ffff */
[----:B------:R-:W-:Y:S05]  /*9820*/  BRA `(.L_x_175) ;  /* 0xffffffa800a87947 */ /* 0x000fea000383ffff */
.L_x_81:
[----:B------:R-:W-:-:S07]  /*9830*/  MOV R0, UR5 ;  /* 0x0000000500007c02 */ /* 0x000fce0008000f00 */
.L_x_176:
[----:B-1----:R1:W2:Y:S02]  /*9840*/  SYNCS.PHASECHK.TRANS64.TRYWAIT P0, [R0+URZ], R3 ;  /* 0x00000003000075a7 */ /* 0x0022a400080011ff */
[----:B--2---:R-:W-:Y:S05]  /*9850*/  @!P0 NANOSLEEP.SYNCS 0x989680 ;  /* 0x009896800000895d */ /* 0x004fea0003900000 */
[----:B------:R-:W2:Y:S02]  /*9860*/  @!P0 SYNCS.PHASECHK.TRANS64 P0, [R0+URZ], R3 ;  /* 0x00000003000085a7 */ /* 0x000ea400080010ff */
[----:B--2---:R-:W-:Y:S05]  /*9870*/  @!P0 BRA `(.L_x_176) ;  /* 0xfffffffc00f08947 */ /* 0x004fea000383ffff */
[----:B------:R-:W-:Y:S05]  /*9880*/  BRA `(.L_x_177) ;  /* 0xffffffa800b47947 */ /* 0x000fea000383ffff */
.L_x_84:
[----:B------:R-:W-:-:S07]  /*9890*/  MOV R0, UR41 ;  /* 0x0000002900007c02 */ /* 0x000fce0008000f00 */
.L_x_178:
[----:B-1----:R1:W2:Y:S02]  /*98a0*/  SYNCS.PHASECHK.TRANS64.TRYWAIT P1, [R0+URZ+0x100], R3 ;  /* 0x00010003000075a7 */ /* 0x0022a400080211ff */
[----:B--2---:R-:W-:Y:S05]  /*98b0*/  @!P1 NANOSLEEP.SYNCS 0x989680 ;  /* 0x009896800000995d */ /* 0x004fea0003900000 */
[----:B------:R-:W2:Y:S02]  /*98c0*/  @!P1 SYNCS.PHASECHK.TRANS64 P1, [R0+URZ+0x100], R3 ;  /* 0x00010003000095a7 */ /* 0x000ea400080210ff */
[----:B--2---:R-:W-:Y:S05]  /*98d0*/  @!P1 BRA `(.L_x_178) ;  /* 0xfffffffc00f09947 */ /* 0x004fea000383ffff */
[----:B------:R-:W-:Y:S05]  /*98e0*/  BRA `(.L_x_179) ;  /* 0xffffffac00007947 */ /* 0x000fea000383ffff */
.L_x_89:
[----:B--2---:R2:W3:Y:S02]  /*98f0*/  SYNCS.PHASECHK.TRANS64.TRYWAIT P0, [R12+URZ+0x80], R9 ;  /* 0x000080090c0075a7 */ /* 0x0044e400080011ff */
[----:B---3--:R-:W-:Y:S05]  /*9900*/  @!P0 NANOSLEEP.SYNCS 0x989680 ;  /* 0x009896800000895d */ /* 0x008fea0003900000 */
[----:B------:R-:W3:Y:S02]  /*9910*/  @!P0 SYNCS.PHASECHK.TRANS64 P0, [R12+URZ+0x80], R9 ;  /* 0x000080090c0085a7 */ /* 0x000ee400080010ff */
[----:B---3--:R-:W-:Y:S05]  /*9920*/  @!P0 BRA `(.L_x_89) ;  /* 0xfffffffc00f08947 */ /* 0x008fea000383ffff */
[----:B------:R-:W-:Y:S05]  /*9930*/  BRA `(.L_x_180) ;  /* 0xffffffb000287947 */ /* 0x000fea000383ffff */
.L_x_92:
[----:B------:R-:W-:Y:S07]  /*9940*/  MOV R0, UR21 ;  /* 0x0000001500007c02 */ /* 0x000fee0008000f00 */
.L_x_181:
[----:B--2---:R2:W3:Y:S02]  /*9950*/  SYNCS.PHASECHK.TRANS64.TRYWAIT P2, [R0+URZ+0x78], R11 ;  /* 0x0000780b000075a7 */ /* 0x0044e400080411ff */
[----:B---3--:R-:W-:Y:S05]  /*9960*/  @!P2 NANOSLEEP.SYNCS 0x989680 ;  /* 0x009896800000a95d */ /* 0x008fea0003900000 */
[----:B------:R-:W3:Y:S02]  /*9970*/  @!P2 SYNCS.PHASECHK.TRANS64 P2, [R0+URZ+0x78], R11 ;  /* 0x0000780b0000a5a7 */ /* 0x000ee400080410ff */
[----:B---3--:R-:W-:Y:S05]  /*9980*/  @!P2 BRA `(.L_x_181) ;  /* 0xfffffffc00f0a947 */ /* 0x008fea000383ffff */
[----:B------:R-:W-:Y:S05]  /*9990*/  BRA `(.L_x_91) ;  /* 0xffffffb400907947 */ /* 0x000fea000383ffff */
.L_x_95:
[----:B--2---:R-:W-:Y:S07]  /*99a0*/  MOV R0, UR21 ;  /* 0x0000001500007c02 */ /* 0x004fee0008000f00 */
.L_x_182:
[----:B--2---:R2:W3:Y:S02]  /*99b0*/  SYNCS.PHASECHK.TRANS64.TRYWAIT P0, [R0+URZ+0x50], R9 ;  /* 0x00005009000075a7 */ /* 0x0044e400080011ff */
[----:B---3--:R-:W-:Y:S05]  /*99c0*/  @!P0 NANOSLEEP.SYNCS 0x989680 ;  /* 0x009896800000895d */ /* 0x008fea0003900000 */
[----:B------:R-:W3:Y:S02]  /*99d0*/  @!P0 SYNCS.PHASECHK.TRANS64 P0, [R0+URZ+0x50], R9 ;  /* 0x00005009000085a7 */ /* 0x000ee400080010ff */
[----:B---3--:R-:W-:Y:S05]  /*99e0*/  @!P0 BRA `(.L_x_182) ;  /* 0xfffffffc00f08947 */ /* 0x008fea000383ffff */
[----:B------:R-:W-:Y:S05]  /*99f0*/  BRA `(.L_x_183) ;  /* 0xffffffb400ec7947 */ /* 0x000fea000383ffff */
.L_x_96:
[----:B------:R-:W-:Y:S07]  /*9a00*/  MOV R0, UR21 ;  /* 0x0000001500007c02 */ /* 0x000fee0008000f00 */
.L_x_184:
[----:B--2---:R2:W3:Y:S02]  /*9a10*/  SYNCS.PHASECHK.TRANS64.TRYWAIT P0, [R0+URZ+0x58], R9 ;  /* 0x00005809000075a7 */ /* 0x0044e400080011ff */
[----:B---3--:R-:W-:Y:S05]  /*9a20*/  @!P0 NANOSLEEP.SYNCS 0x989680 ;  /* 0x009896800000895d */ /* 0x008fea0003900000 */
[----:B------:R-:W3:Y:S02]  /*9a30*/  @!P0 SYNCS.PHASECHK.TRANS64 P0, [R0+URZ+0x58], R9 ;  /* 0x00005809000085a7 */ /* 0x000ee400080010ff */
[----:B---3--:R-:W-:Y:S05]  /*9a40*/  @!P0 BRA `(.L_x_184) ;  /* 0xfffffffc00f08947 */ /* 0x008fea000383ffff */
[----:B------:R-:W-:Y:S05]  /*9a50*/  BRA `(.L_x_185) ;  /* 0xffffffb800287947 */ /* 0x000fea000383ffff */
.L_x_97:
[----:B------:R-:W-:Y:S07]  /*9a60*/  MOV R0, UR21 ;  /* 0x0000001500007c02 */ /* 0x000fee0008000f00 */
.L_x_186:
[----:B--2---:R2:W3:Y:S02]  /*9a70*/  SYNCS.PHASECHK.TRANS64.TRYWAIT P0, [R0+URZ+0x60], R9 ;  /* 0x00006009000075a7 */ /* 0x0044e400080011ff */
[----:B---3--:R-:W-:Y:S05]  /*9a80*/  @!P0 NANOSLEEP.SYNCS 0x989680 ;  /* 0x009896800000895d */ /* 0x008fea0003900000 */
[----:B------:R-:W3:Y:S02]  /*9a90*/  @!P0 SYNCS.PHASECHK.TRANS64 P0, [R0+URZ+0x60], R9 ;  /* 0x00006009000085a7 */ /* 0x000ee400080010ff */
[----:B---3--:R-:W-:Y:S05]  /*9aa0*/  @!P0 BRA `(.L_x_186) ;  /* 0xfffffffc00f08947 */ /* 0x008fea000383ffff */
[----:B------:R-:W-:Y:S05]  /*9ab0*/  BRA `(.L_x_187) ;  /* 0xffffffb800707947 */ /* 0x000fea000383ffff */
.L_x_98:
[----:B------:R-:W-:Y:S07]  /*9ac0*/  MOV R0, UR21 ;  /* 0x0000001500007c02 */ /* 0x000fee0008000f00 */
.L_x_188:
[----:B--2---:R2:W3:Y:S02]  /*9ad0*/  SYNCS.PHASECHK.TRANS64.TRYWAIT P0, [R0+URZ+0x68], R9 ;  /* 0x00006809000075a7 */ /* 0x0044e400080011ff */
[----:B---3--:R-:W-:Y:S05]  /*9ae0*/  @!P0 NANOSLEEP.SYNCS 0x989680 ;  /* 0x009896800000895d */ /* 0x008fea0003900000 */
[----:B------:R-:W3:Y:S02]  /*9af0*/  @!P0 SYNCS.PHASECHK.TRANS64 P0, [R0+URZ+0x68], R9 ;  /* 0x00006809000085a7 */ /* 0x000ee400080010ff */
[----:B---3--:R-:W-:Y:S05]  /*9b00*/  @!P0 BRA `(.L_x_188) ;  /* 0xfffffffc00f08947 */ /* 0x008fea000383ffff */
[----:B------:R-:W-:Y:S05]  /*9b10*/  BRA `(.L_x_189) ;  /* 0xffffffb800b47947 */ /* 0x000fea000383ffff */
.L_x_100:
[----:B------:R-:W-:-:S07]  /*9b20*/  MOV R0, UR21 ;  /* 0x0000001500007c02 */ /* 0x000fce0008000f00 */
.L_x_190:
[----:B---3--:R3:W4:Y:S02]  /*9b30*/  SYNCS.PHASECHK.TRANS64.TRYWAIT P0, [R0+URZ+0x50], R3 ;  /* 0x00005003000075a7 */ /* 0x00872400080011ff */
[----:B----4-:R-:W-:Y:S05]  /*9b40*/  @!P0 NANOSLEEP.SYNCS 0x989680 ;  /* 0x009896800000895d */ /* 0x010fea0003900000 */
[----:B------:R-:W4:Y:S02]  /*9b50*/  @!P0 SYNCS.PHASECHK.TRANS64 P0, [R0+URZ+0x50], R3 ;  /* 0x00005003000085a7 */ /* 0x000f2400080010ff */
[----:B----4-:R-:W-:Y:S05]  /*9b60*/  @!P0 BRA `(.L_x_190) ;  /* 0xfffffffc00f08947 */ /* 0x010fea000383ffff */
[----:B------:R-:W-:Y:S05]  /*9b70*/  BRA `(.L_x_191) ;  /* 0xffffffbc00287947 */ /* 0x000fea000383ffff */
.L_x_101:
[----:B---3--:R-:W-:-:S07]  /*9b80*/  MOV R0, UR21 ;  /* 0x0000001500007c02 */ /* 0x008fce0008000f00 */
.L_x_192:
[----:B---3--:R3:W4:Y:S02]  /*9b90*/  SYNCS.PHASECHK.TRANS64.TRYWAIT P0, [R0+URZ+0x58], R3 ;  /* 0x00005803000075a7 */ /* 0x00872400080011ff */
[----:B----4-:R-:W-:Y:S05]  /*9ba0*/  @!P0 NANOSLEEP.SYNCS 0x989680 ;  /* 0x009896800000895d */ /* 0x010fea0003900000 */
[----:B------:R-:W4:Y:S02]  /*9bb0*/  @!P0 SYNCS.PHASECHK.TRANS64 P0, [R0+URZ+0x58], R3 ;  /* 0x00005803000085a7 */ /* 0x000f2400080010ff */
[----:B----4-:R-:W-:Y:S05]  /*9bc0*/  @!P0 BRA `(.L_x_192) ;  /* 0xfffffffc00f08947 */ /* 0x010fea000383ffff */
[----:B------:R-:W-:Y:S05]  /*9bd0*/  BRA `(.L_x_193) ;  /* 0xffffffbc00187947 */ /* 0x000fea000383ffff */
.L_x_102:
[----:B---3--:R-:W-:-:S07]  /*9be0*/  MOV R0, UR21 ;  /* 0x0000001500007c02 */ /* 0x008fce0008000f00 */
.L_x_194:
[----:B---3--:R3:W4:Y:S02]  /*9bf0*/  SYNCS.PHASECHK.TRANS64.TRYWAIT P0, [R0+URZ+0x60], R3 ;  /* 0x00006003000075a7 */ /* 0x00872400080011ff */
[----:B----4-:R-:W-:Y:S05]  /*9c00*/  @!P0 NANOSLEEP.SYNCS 0x989680 ;  /* 0x009896800000895d */ /* 0x010fea0003900000 */
[----:B------:R-:W4:Y:S02]  /*9c10*/  @!P0 SYNCS.PHASECHK.TRANS64 P0, [R0+URZ+0x60], R3 ;  /* 0x00006003000085a7 */ /* 0x000f2400080010ff */
[----:B----4-:R-:W-:Y:S05]  /*9c20*/  @!P0 BRA `(.L_x_194) ;  /* 0xfffffffc00f08947 */ /* 0x010fea000383ffff */
[----:B------:R-:W-:Y:S05]  /*9c30*/  BRA `(.L_x_195) ;  /* 0xffffffbc00087947 */ /* 0x000fea000383ffff */
.L_x_104:
[----:B-1----:R1:W2:Y:S02]  /*9c40*/  SYNCS.PHASECHK.TRANS64.TRYWAIT P0, [R3+URZ+0x80], R0 ;  /* 0x00008000030075a7 */ /* 0x0022a400080011ff */
[----:B--2---:R-:W-:Y:S05]  /*9c50*/  @!P0 NANOSLEEP.SYNCS 0x989680 ;  /* 0x009896800000895d */ /* 0x004fea0003900000 */
[----:B------:R-:W2:Y:S02]  /*9c60*/  @!P0 SYNCS.PHASECHK.TRANS64 P0, [R3+URZ+0x80], R0 ;  /* 0x00008000030085a7 */ /* 0x000ea400080010ff */
[----:B--2---:R-:W-:Y:S05]  /*9c70*/  @!P0 BRA `(.L_x_104) ;  /* 0xfffffffc00f08947 */ /* 0x004fea000383ffff */
[----:B------:R-:W-:Y:S05]  /*9c80*/  BRA `(.L_x_196) ;  /* 0xffffffbc00c87947 */ /* 0x000fea000383ffff */
.L_x_115:
[----:B-1----:R-:W-:Y:S04]  /*9c90*/  MOV R2, UR44 ;  /* 0x0000002c00027c02 */ /* 0x002fe80008000f00 */
[----:B------:R1:W2:Y:S03]  /*9ca0*/  SYNCS.PHASECHK.TRANS64.TRYWAIT P1, [R2+URZ+0x30], R3 ;  /* 0x00003003020075a7 */ /* 0x0002a600080211ff */
[----:B--2---:R-:W-:Y:S05]  /*9cb0*/  @!P1 NANOSLEEP.SYNCS 0x989680 ;  /* 0x009896800000995d */ /* 0x004fea0003900000 */
[----:B------:R-:W2:Y:S02]  /*9cc0*/  @!P1 SYNCS.PHASECHK.TRANS64 P1, [R2+URZ+0x30], R3 ;  /* 0x00003003020095a7 */ /* 0x000ea400080210ff */
[----:B--2---:R-:W-:Y:S05]  /*9cd0*/  @!P1 BRA `(.L_x_115) ;  /* 0xfffffffc00ec9947 */ /* 0x004fea000383ffff */
[----:B------:R-:W-:Y:S05]  /*9ce0*/  BRA `(.L_x_114) ;  /* 0xffffffcc00387947 */ /* 0x000fea000383ffff */
.L_x_117:
[----:B-1----:R1:W4:Y:S02]  /*9cf0*/  SYNCS.PHASECHK.TRANS64.TRYWAIT P0, [R75+URZ+0xa0], R0 ;  /* 0x0000a0004b0075a7 */ /* 0x00232400080011ff */
[----:B----4-:R-:W-:Y:S05]  /*9d00*/  @!P0 NANOSLEEP.SYNCS 0x989680 ;  /* 0x009896800000895d */ /* 0x010fea0003900000 */
[----:B------:R-:W4:Y:S02]  /*9d10*/  @!P0 SYNCS.PHASECHK.TRANS64 P0, [R75+URZ+0xa0], R0 ;  /* 0x0000a0004b0085a7 */ /* 0x000f2400080010ff */
[----:B----4-:R-:W-:Y:S05]  /*9d20*/  @!P0 BRA `(.L_x_117) ;  /* 0xfffffffc00f08947 */ /* 0x010fea000383ffff */
[----:B------:R-:W-:Y:S05]  /*9d30*/  BRA `(.L_x_116) ;  /* 0xffffffcc00607947 */ /* 0x000fea000383ffff */
.L_x_126:
[----:B-1----:R1:W3:Y:S02]  /*9d40*/  SYNCS.PHASECHK.TRANS64.TRYWAIT P0, [R3+URZ+0x30], R0 ;  /* 0x00003000030075a7 */ /* 0x0022e400080011ff */
[----:B---3--:R-:W-:Y:S05]  /*9d50*/  @!P0 NANOSLEEP.SYNCS 0x989680 ;  /* 0x009896800000895d */ /* 0x008fea0003900000 */
[----:B------:R-:W3:Y:S02]  /*9d60*/  @!P0 SYNCS.PHASECHK.TRANS64 P0, [R3+URZ+0x30], R0 ;  /* 0x00003000030085a7 */ /* 0x000ee400080010ff */
[----:B---3--:R-:W-:Y:S05]  /*9d70*/  @!P0 BRA `(.L_x_126) ;  /* 0xfffffffc00f08947 */ /* 0x008fea000383ffff */
[----:B------:R-:W-:Y:S05]  /*9d80*/  BRA `(.L_x_125) ;  /* 0xffffffd4007c7947 */ /* 0x000fea000383ffff */
.L_x_134:
[----:B-1----:R1:W3:Y:S02]  /*9d90*/  SYNCS.PHASECHK.TRANS64.TRYWAIT P0, [R0+URZ+0x30], R7 ;  /* 0x00003007000075a7 */ /* 0x0022e400080011ff */
[----:B---3--:R-:W-:Y:S05]  /*9da0*/  @!P0 NANOSLEEP.SYNCS 0x989680 ;  /* 0x009896800000895d */ /* 0x008fea0003900000 */
[----:B------:R-:W3:Y:S02]  /*9db0*/  @!P0 SYNCS.PHASECHK.TRANS64 P0, [R0+URZ+0x30], R7 ;  /* 0x00003007000085a7 */ /* 0x000ee400080010ff */
[----:B---3--:R-:W-:Y:S05]  /*9dc0*/  @!P0 BRA `(.L_x_134) ;  /* 0xfffffffc00f08947 */ /* 0x008fea000383ffff */
[----:B------:R-:W-:Y:S05]  /*9dd0*/  BRA `(.L_x_133) ;  /* 0xffffffdc00c07947 */ /* 0x000fea000383ffff */
.L_x_142:
[----:B-1----:R1:W3:Y:S02]  /*9de0*/  SYNCS.PHASECHK.TRANS64.TRYWAIT P0, [R0+URZ+0x30], R5 ;  /* 0x00003005000075a7 */ /* 0x0022e400080011ff */
[----:B---3--:R-:W-:Y:S05]  /*9df0*/  @!P0 NANOSLEEP.SYNCS 0x989680 ;  /* 0x009896800000895d */ /* 0x008fea0003900000 */
[----:B------:R-:W3:Y:S02]  /*9e00*/  @!P0 SYNCS.PHASECHK.TRANS64 P0, [R0+URZ+0x30], R5 ;  /* 0x00003005000085a7 */ /* 0x000ee400080010ff */
[----:B---3--:R-:W-:Y:S05]  /*9e10*/  @!P0 BRA `(.L_x_142) ;  /* 0xfffffffc00f08947 */ /* 0x008fea000383ffff */
[----:B------:R-:W-:Y:S05]  /*9e20*/  BRA `(.L_x_141) ;  /* 0xffffffe800047947 */ /* 0x000fea000383ffff */
        .weak           $__internal_0_$__cuda_sm10x_tcgen05_guardrail_trap_col_being_dealloced_not_returned_by_alloc
        .type           $__internal_0_$__cuda_sm10x_tcgen05_guardrail_trap_col_being_dealloced_not_returned_by_alloc,@function
        .size           $__internal_0_$__cuda_sm10x_tcgen05_guardrail_trap_col_being_dealloced_not_returned_by_alloc,($__internal_1_$__cuda_sm10x_tcgen05_guardrail_trap_phase_invalid_during_alloc - $__internal_0_$__cuda_sm10x_tcgen05_guardrail_trap_col_being_dealloced_not_returned_by_alloc)
$__internal_0_$__cuda_sm10x_tcgen05_guardrail_trap_col_being_dealloced_not_returned_by_alloc:
[----:B------:R-:W-:Y:S05]  /*9e30*/  BPT.TRAP 0x1 ;  /* 0x000000040000795c */ /* 0x000fea0000300000 */
[----:B------:R-:W-:-:S04]  /*9e40*/  HFMA2 R3, -RZ, RZ, 0, 0 ;  /* 0x00000000ff037431 */ /* 0x000fc800000001ff */
[----:B------:R-:W-:Y:S05]  /*9e50*/  RET.REL.NODEC R2 `(_ZN7cutlass13device_kernelINS_4gemm6kernel13GemmUniversalIN4cute5tupleIJiiiiEEENS1_10collective13CollectiveMmaINS1_35MainloopSm100TmaUmmaWarpSpecializedILi3ELi2ELi4ENS5_IJNS4_1CILi2EEESB_NSA_ILi1EEEEEEEENS5_IJNSA_ILi256EEENSA_ILi64EEESG_EEENS_10tfloat32_tENS5_IJlSC_lEEESI_SJ_NS4_8TiledMMAINS4_8MMA_AtomIJNS4_23SM100_MMA_TF32_2x1SM_SSISI_SI_fLi256ELi64ELNS4_4UMMA5MajorE0ELSO_0ELNSN_7ScaleInE0ELSP_0EEEEEENS4_6LayoutINS5_IJSC_SC_SC_EEENS5_IJNSA_ILi0EEESU_SU_EEEEENS5_IJNS4_10UnderscoreESX_SX_EEEEENS4_28SM100_TMA_2SM_LOAD_MULTICASTENS4_14ComposedLayoutINS4_7SwizzleILi3ELi4ELi3EEENS4_18smem_ptr_flag_bitsILi32EEENSS_INS5_IJNSA_ILi8EEENSA_ILi32EEEEEENS5_IJS17_SC_EEEEEEEvNS4_8identityENS4_18SM100_TMA_2SM_LOADES1B_vS1C_EENS_8epilogue10collective18CollectiveEpilogueINS1F_23Sm100TmaWarpSpecializedILi4ELi2ELi16ELb1ELb0EEEJNS5_IJNSA_ILi128EEESG_SG_EEENS5_IJNSS_IS1K_SC_EENSS_INSA_ILi16EEESC_EEEEESI_SJ_SI_SJ_NS1F_6fusion15FusionCallbacksIS1J_NS1Q_17LinearCombinationISI_fSI_fLNS_15FloatRoundStyleE2EEES1L_S1P_JEEENS4_5SM1004TMEM4LOAD26SM100_TMEM_LOAD_32dp32b16xENS4_13SM90_TMA_LOADENS11_INS12_ILi2ELi4ELi3EEES15_NSS_INS5_IJS16_S1N_EEENS5_IJS1N_SC_EEEEEEENS4_39AutoVectorizingCopyWithAssumedAlignmentILi128EEENS4_14SM90_TMA_STOREES25_S27_S27_EEEvvEEEEvNT_6ParamsE) ;  /* 0xffffff6002687950 */ /* 0x000fea0003c3ffff */
        .weak           $__internal_1_$__cuda_sm10x_tcgen05_guardrail_trap_phase_invalid_during_alloc
        .type           $__internal_1_$__cuda_sm10x_tcgen05_guardrail_trap_phase_invalid_during_alloc,@function
        .size           $__internal_1_$__cuda_sm10x_tcgen05_guardrail_trap_phase_invalid_during_alloc,($__internal_2_$__cuda_sm10x_tcgen05_guardrail_trap_unallocated_columns_being_dealloced - $__internal_1_$__cuda_sm10x_tcgen05_guardrail_trap_phase_invalid_during_alloc)
$__internal_1_$__cuda_sm10x_tcgen05_guardrail_trap_phase_invalid_during_alloc:
[----:B------:R-:W-:Y:S05]  /*9e60*/  BPT.TRAP 0x1 ;  /* 0x000000040000795c */ /* 0x000fea0000300000 */
[----:B------:R-:W-:-:S04]  /*9e70*/  MOV R5, 0x0 ;  /* 0x0000000000057802 */ /* 0x000fc80000000f00 */
[----:B------:R-:W-:Y:S05]  /*9e80*/  RET.REL.NODEC R4 `(_ZN7cutlass13device_kernelINS_4gemm6kernel13GemmUniversalIN4cute5tupleIJiiiiEEENS1_10collective13CollectiveMmaINS1_35MainloopSm100TmaUmmaWarpSpecializedILi3ELi2ELi4ENS5_IJNS4_1CILi2EEESB_NSA_ILi1EEEEEEEENS5_IJNSA_ILi256EEENSA_ILi64EEESG_EEENS_10tfloat32_tENS5_IJlSC_lEEESI_SJ_NS4_8TiledMMAINS4_8MMA_AtomIJNS4_23SM100_MMA_TF32_2x1SM_SSISI_SI_fLi256ELi64ELNS4_4UMMA5MajorE0ELSO_0ELNSN_7ScaleInE0ELSP_0EEEEEENS4_6LayoutINS5_IJSC_SC_SC_EEENS5_IJNSA_ILi0EEESU_SU_EEEEENS5_IJNS4_10UnderscoreESX_SX_EEEEENS4_28SM100_TMA_2SM_LOAD_MULTICASTENS4_14ComposedLayoutINS4_7SwizzleILi3ELi4ELi3EEENS4_18smem_ptr_flag_bitsILi32EEENSS_INS5_IJNSA_ILi8EEENSA_ILi32EEEEEENS5_IJS17_SC_EEEEEEEvNS4_8identityENS4_18SM100_TMA_2SM_LOADES1B_vS1C_EENS_8epilogue10collective18CollectiveEpilogueINS1F_23Sm100TmaWarpSpecializedILi4ELi2ELi16ELb1ELb0EEEJNS5_IJNSA_ILi128EEESG_SG_EEENS5_IJNSS_IS1K_SC_EENSS_INSA_ILi16EEESC_EEEEESI_SJ_SI_SJ_NS1F_6fusion15FusionCallbacksIS1J_NS1Q_17LinearCombinationISI_fSI_fLNS_15FloatRoundStyleE2EEES1L_S1P_JEEENS4_5SM1004TMEM4LOAD26SM100_TMEM_LOAD_32dp32b16xENS4_13SM90_TMA_LOADENS11_INS12_ILi2ELi4ELi3EEES15_NSS_INS5_IJS16_S1N_EEENS5_IJS1N_SC_EEEEEEENS4_39AutoVectorizingCopyWithAssumedAlignmentILi128EEENS4_14SM90_TMA_STOREES25_S27_S27_EEEvvEEEEvNT_6ParamsE) ;  /* 0xffffff60045c7950 */ /* 0x000fea0003c3ffff */
        .weak           $__internal_2_$__cuda_sm10x_tcgen05_guardrail_trap_unallocated_columns_being_dealloced
        .type           $__internal_2_$__cuda_sm10x_tcgen05_guardrail_trap_unallocated_columns_being_dealloced,@function
        .size           $__internal_2_$__cuda_sm10x_tcgen05_guardrail_trap_unallocated_columns_being_dealloced,(.L_x_198 - $__internal_2_$__cuda_sm10x_tcgen05_guardrail_trap_unallocated_columns_being_dealloced)
$__internal_2_$__cuda_sm10x_tcgen05_guardrail_trap_unallocated_columns_being_dealloced:
[----:B------:R-:W-:Y:S05]  /*9e90*/  BPT.TRAP 0x1 ;  /* 0x000000040000795c */ /* 0x000fea0000300000 */
[----:B------:R-:W-:-:S04]  /*9ea0*/  HFMA2 R3, -RZ, RZ, 0, 0 ;  /* 0x00000000ff037431 */ /* 0x000fc800000001ff */
[----:B------:R-:W-:Y:S05]  /*9eb0*/  RET.REL.NODEC R2 `(_ZN7cutlass13device_kernelINS_4gemm6kernel13GemmUniversalIN4cute5tupleIJiiiiEEENS1_10collective13CollectiveMmaINS1_35MainloopSm100TmaUmmaWarpSpecializedILi3ELi2ELi4ENS5_IJNS4_1CILi2EEESB_NSA_ILi1EEEEEEEENS5_IJNSA_ILi256EEENSA_ILi64EEESG_EEENS_10tfloat32_tENS5_IJlSC_lEEESI_SJ_NS4_8TiledMMAINS4_8MMA_AtomIJNS4_23SM100_MMA_TF32_2x1SM_SSISI_SI_fLi256ELi64ELNS4_4UMMA5MajorE0ELSO_0ELNSN_7ScaleInE0ELSP_0EEEEEENS4_6LayoutINS5_IJSC_SC_SC_EEENS5_IJNSA_ILi0EEESU_SU_EEEEENS5_IJNS4_10UnderscoreESX_SX_EEEEENS4_28SM100_TMA_2SM_LOAD_MULTICASTENS4_14ComposedLayoutINS4_7SwizzleILi3ELi4ELi3EEENS4_18smem_ptr_flag_bitsILi32EEENSS_INS5_IJNSA_ILi8EEENSA_ILi32EEEEEENS5_IJS17_SC_EEEEEEEvNS4_8identityENS4_18SM100_TMA_2SM_LOADES1B_vS1C_EENS_8epilogue10collective18CollectiveEpilogueINS1F_23Sm100TmaWarpSpecializedILi4ELi2ELi16ELb1ELb0EEEJNS5_IJNSA_ILi128EEESG_SG_EEENS5_IJNSS_IS1K_SC_EENSS_INSA_ILi16EEESC_EEEEESI_SJ_SI_SJ_NS1F_6fusion15FusionCallbacksIS1J_NS1Q_17LinearCombinationISI_fSI_fLNS_15FloatRoundStyleE2EEES1L_S1P_JEEENS4_5SM1004TMEM4LOAD26SM100_TMEM_LOAD_32dp32b16xENS4_13SM90_TMA_LOADENS11_INS12_ILi2ELi4ELi3EEES15_NSS_INS5_IJS16_S1N_EEENS5_IJS1N_SC_EEEEEEENS4_39AutoVectorizingCopyWithAssumedAlignmentILi128EEENS4_14SM90_TMA_STOREES25_S27_S27_EEEvvEEEEvNT_6ParamsE) ;  /* 0xffffff6002507950 */ /* 0x000fea0003c3ffff */
.L_x_197:
[----:B------:R-:W-:-:S00]  /*9ec0*/  BRA `(.L_x_197) ;  /* 0xfffffffc00fc7947 */ /* 0x000fc0000383ffff */
[----:B------:R-:W-:-:S00]  /*9ed0*/  NOP ;  /* 0x0000000000007918 */ /* 0x000fc00000000000 */
        /* <DEDUP_REMOVED lines=10> */
.L_x_198:


//--------------------- .nv.global.init           --------------------------
	.section	.nv.global.init,"aw",@progbits
.nv.global.init:
	.type		$str$27,@object
	.size		$str$27,($str$28 - $str$27)
$str$27:
        /*0000*/ 	.byte	0x28, 0x61, 0x64, 0x64, 0x72, 0x65, 0x73, 0x73, 0x20, 0x26, 0x20, 0x6d, 0x61, 0x73, 0x6b, 0x29
        /*0010*/ 	.byte	0x20, 0x3d, 0x3d, 0x20, 0x30, 0x00
	.type		$str$28,@object
	.size		$str$28,($str$26 - $str$28)
$str$28:
        /*0016*/ 	.byte	0x2f, 0x74, 0x6d, 0x70, 0x2f, 0x63, 0x75, 0x74, 0x6c, 0x61, 0x73, 0x73, 0x5f, 0x73, 0x77, 0x65
        /*0026*/ 	.byte	0x65, 0x70, 0x5f, 0x73, 0x72, 0x63, 0x2f, 0x69, 0x6e, 0x63, 0x6c, 0x75, 0x64, 0x65, 0x2f, 0x63
        /*0036*/ 	.byte	0x75, 0x74, 0x65, 0x2f, 0x70, 0x6f, 0x69, 0x6e, 0x74, 0x65, 0x72, 0x5f, 0x66, 0x6c, 0x61, 0x67
        /*0046*/ 	.byte	0x67, 0x65, 0x64, 0x2e, 0x68, 0x70, 0x70, 0x00
	.type		$str$26,@object
	.size		$str$26,($str$25 - $str$26)
$str$26:
        /*004e*/ 	.byte	0x2f, 0x74, 0x6d, 0x70, 0x2f, 0x63, 0x75, 0x74, 0x6c, 0x61, 0x73, 0x73, 0x5f, 0x73, 0x77, 0x65
        /*005e*/ 	.byte	0x65, 0x70, 0x5f, 0x73, 0x72, 0x63, 0x2f, 0x69, 0x6e, 0x63, 0x6c, 0x75, 0x64, 0x65, 0x2f, 0x63
        /*006e*/ 	.byte	0x75, 0x74, 0x65, 0x2f, 0x61, 0x74, 0x6f, 0x6d, 0x2f, 0x63, 0x6f, 0x70, 0x79, 0x5f, 0x74, 0x72
        /*007e*/ 	.byte	0x61, 0x69, 0x74, 0x73, 0x5f, 0x73, 0x6d, 0x31, 0x30, 0x30, 0x2e, 0x68, 0x70, 0x70, 0x00
	.type		$str$25,@object
	.size		$str$25,(__unnamed_1 - $str$25)
$str$25:
        /*008d*/ 	.byte	0x28, 0x28, 0x75, 0x69, 0x6e, 0x74, 0x33, 0x32, 0x5f, 0x74, 0x28, 0x74, 0x68, 0x72, 0x65, 0x61
        /*009d*/ 	.byte	0x64, 0x49, 0x64, 0x78, 0x2e, 0x78, 0x29, 0x20, 0x2f, 0x20, 0x33, 0x32, 0x29, 0x20, 0x25, 0x20
        /*00ad*/ 	.byte	0x34, 0x29, 0x20, 0x3d, 0x3d, 0x20, 0x28, 0x28, 0x28, 0x74, 0x6d, 0x65, 0x6d, 0x5f, 0x61, 0x64
        /*00bd*/ 	.byte	0x64, 0x72, 0x20, 0x3e, 0x3e, 0x20, 0x31, 0x36, 0x29, 0x20, 0x2f, 0x20, 0x33, 0x32, 0x29, 0x20
        /*00cd*/ 	.byte	0x25, 0x20, 0x34, 0x29, 0x00
	.type		__unnamed_1,@object
	.size		__unnamed_1,(__unnamed_2 - __unnamed_1)
__unnamed_1:
        /*00d2*/ 	.byte	0x61, 0x75, 0x74, 0x6f, 0x20, 0x63, 0x75, 0x74, 0x65, 0x3a, 0x3a, 0x61, 0x73, 0x5f, 0x70, 0x6f
        /* <DEDUP_REMOVED lines=24> */
        /*0262*/ 	.byte	0x32, 0x30, 0x34, 0x38, 0x3e, 0x3e, 0x3e, 0x3e, 0x5d, 0x00
	.type		__unnamed_2,@object
	.size		__unnamed_2,(.L_2 - __unnamed_2)
__unnamed_2:
        /* <DEDUP_REMOVED lines=42> */
        /*050c*/ 	.byte	0x3e, 0x5d, 0x00
.L_2:


//--------------------- .nv.shared._ZN7cutlass13device_kernelINS_4gemm6kernel13GemmUniversalIN4cute5tupleIJiiiiEEENS1_10collective13CollectiveMmaINS1_35MainloopSm100TmaUmmaWarpSpecializedILi3ELi2ELi4ENS5_IJNS4_1CILi2EEESB_NSA_ILi1EEEEEEEENS5_IJNSA_ILi256EEENSA_ILi64EEESG_EEENS_10tfloat32_tENS5_IJlSC_lEEESI_SJ_NS4_8TiledMMAINS4_8MMA_AtomIJNS4_23SM100_MMA_TF32_2x1SM_SSISI_SI_fLi256ELi64ELNS4_4UMMA5MajorE0ELSO_0ELNSN_7ScaleInE0ELSP_0EEEEEENS4_6LayoutINS5_IJSC_SC_SC_EEENS5_IJNSA_ILi0EEESU_SU_EEEEENS5_IJNS4_10UnderscoreESX_SX_EEEEENS4_28SM100_TMA_2SM_LOAD_MULTICASTENS4_14ComposedLayoutINS4_7SwizzleILi3ELi4ELi3EEENS4_18smem_ptr_flag_bitsILi32EEENSS_INS5_IJNSA_ILi8EEENSA_ILi32EEEEEENS5_IJS17_SC_EEEEEEEvNS4_8identityENS4_18SM100_TMA_2SM_LOADES1B_vS1C_EENS_8epilogue10collective18CollectiveEpilogueINS1F_23Sm100TmaWarpSpecializedILi4ELi2ELi16ELb1ELb0EEEJNS5_IJNSA_ILi128EEESG_SG_EEENS5_IJNSS_IS1K_SC_EENSS_INSA_ILi16EEESC_EEEEESI_SJ_SI_SJ_NS1F_6fusion15FusionCallbacksIS1J_NS1Q_17LinearCombinationISI_fSI_fLNS_15FloatRoundStyleE2EEES1L_S1P_JEEENS4_5SM1004TMEM4LOAD26SM100_TMEM_LOAD_32dp32b16xENS4_13SM90_TMA_LOADENS11_INS12_ILi2ELi4ELi3EEES15_NSS_INS5_IJS16_S1N_EEENS5_IJS1N_SC_EEEEEEENS4_39AutoVectorizingCopyWithAssumedAlignmentILi128EEENS4_14SM90_TMA_STOREES25_S27_S27_EEEvvEEEEvNT_6ParamsE --------------------------
	.section	.nv.shared._ZN7cutlass13device_kernelINS_4gemm6kernel13GemmUniversalIN4cute5tupleIJiiiiEEENS1_10collective13CollectiveMmaINS1_35MainloopSm100TmaUmmaWarpSpecializedILi3ELi2ELi4ENS5_IJNS4_1CILi2EEESB_NSA_ILi1EEEEEEEENS5_IJNSA_ILi256EEENSA_ILi64EEESG_EEENS_10tfloat32_tENS5_IJlSC_lEEESI_SJ_NS4_8TiledMMAINS4_8MMA_AtomIJNS4_23SM100_MMA_TF32_2x1SM_SSISI_SI_fLi256ELi64ELNS4_4UMMA5MajorE0ELSO_0ELNSN_7ScaleInE0ELSP_0EEEEEENS4_6LayoutINS5_IJSC_SC_SC_EEENS5_IJNSA_ILi0EEESU_SU_EEEEENS5_IJNS4_10UnderscoreESX_SX_EEEEENS4_28SM100_TMA_2SM_LOAD_MULTICASTENS4_14ComposedLayoutINS4_7SwizzleILi3ELi4ELi3EEENS4_18smem_ptr_flag_bitsILi32EEENSS_INS5_IJNSA_ILi8EEENSA_ILi32EEEEEENS5_IJS17_SC_EEEEEEEvNS4_8identityENS4_18SM100_TMA_2SM_LOADES1B_vS1C_EENS_8epilogue10collective18CollectiveEpilogueINS1F_23Sm100TmaWarpSpecializedILi4ELi2ELi16ELb1ELb0EEEJNS5_IJNSA_ILi128EEESG_SG_EEENS5_IJNSS_IS1K_SC_EENSS_INSA_ILi16EEESC_EEEEESI_SJ_SI_SJ_NS1F_6fusion15FusionCallbacksIS1J_NS1Q_17LinearCombinationISI_fSI_fLNS_15FloatRoundStyleE2EEES1L_S1P_JEEENS4_5SM1004TMEM4LOAD26SM100_TMEM_LOAD_32dp32b16xENS4_13SM90_TMA_LOADENS11_INS12_ILi2ELi4ELi3EEES15_NSS_INS5_IJS16_S1N_EEENS5_IJS1N_SC_EEEEEEENS4_39AutoVectorizingCopyWithAssumedAlignmentILi128EEENS4_14SM90_TMA_STOREES25_S27_S27_EEEvvEEEEvNT_6ParamsE,"aw",@nobits
	.sectionflags	@""
	.align	16
	.zero		1024


//--------------------- .nv.shared.reserved.0     --------------------------
	.section	.nv.shared.reserved.0,"aw",@nobits
	.weak		__nv_reservedSMEM_offset_0_alias
	.size		__nv_reservedSMEM_offset_0_alias, 0, 64
	.other		__nv_reservedSMEM_offset_0_alias,@"STO_CUDA_RESERVED_SHARED STV_DEFAULT"
__nv_reservedSMEM_offset_0_alias:
	.zero		0
.nv.shared.reserved.0:
	.zero		64
	.weak		__nv_reservedSMEM_tcgen05_partition
	.type		__nv_reservedSMEM_tcgen05_partition,@object
	.size		__nv_reservedSMEM_tcgen05_partition,(.L_0 - __nv_reservedSMEM_tcgen05_partition)
__nv_reservedSMEM_tcgen05_partition:
	.zero		32
.L_0:


//--------------------- .nv.global                --------------------------
	.section	.nv.global,"aw",@nobits
.nv.global:
	.type		_ZN40_INTERNAL_d9cdf8da_4_k_cu_6fba9efa_110704cute1_E,@object
	.size		_ZN40_INTERNAL_d9cdf8da_4_k_cu_6fba9efa_110704cute1_E,(_ZN40_INTERNAL_d9cdf8da_4_k_cu_6fba9efa_110704cuda3std3__45__cpo6cbeginE - _ZN40_INTERNAL_d9cdf8da_4_k_cu_6fba9efa_110704cute1_E)
_ZN40_INTERNAL_d9cdf8da_4_k_cu_6fba9efa_110704cute1_E:
	.zero		1
	.type		_ZN40_INTERNAL_d9cdf8da_4_k_cu_6fba9efa_110704cuda3std3__45__cpo6cbeginE,@object
	.size		_ZN40_INTERNAL_d9cdf8da_4_k_cu_6fba9efa_110704cuda3std3__45__cpo6cbeginE,(_ZN40_INTERNAL_d9cdf8da_4_k_cu_6fba9efa_110704cuda3std3__48in_placeE - _ZN40_INTERNAL_d9cdf8da_4_k_cu_6fba9efa_110704cuda3std3__45__cpo6cbeginE)
_ZN40_INTERNAL_d9cdf8da_4_k_cu_6fba9efa_110704cuda3std3__45__cpo6cbeginE:
	.zero		1
	.type		_ZN40_INTERNAL_d9cdf8da_4_k_cu_6fba9efa_110704cuda3std3__48in_placeE,@object
	.size		_ZN40_INTERNAL_d9cdf8da_4_k_cu_6fba9efa_110704cuda3std3__48in_placeE,(_ZN40_INTERNAL_d9cdf8da_4_k_cu_6fba9efa_110704cuda3std6ranges3__45__cpo9iter_moveE - _ZN40_INTERNAL_d9cdf8da_4_k_cu_6fba9efa_110704cuda3std3__48in_placeE)
_ZN40_INTERNAL_d9cdf8da_4_k_cu_6fba9efa_110704cuda3std3__48in_placeE:
	.zero		1
	.type		_ZN40_INTERNAL_d9cdf8da_4_k_cu_6fba9efa_110704cuda3std6ranges3__45__cpo9iter_moveE,@object
	.size		_ZN40_INTERNAL_d9cdf8da_4_k_cu_6fba9efa_110704cuda3std6ranges3__45__cpo9iter_moveE,(_ZN40_INTERNAL_d9cdf8da_4_k_cu_6fba9efa_110704cuda3std3__45__cpo5beginE - _ZN40_INTERNAL_d9cdf8da_4_k_cu_6fba9efa_110704cuda3std6ranges3__45__cpo9iter_moveE)
_ZN40_INTERNAL_d9cdf8da_4_k_cu_6fba9efa_110704cuda3std6ranges3__45__cpo9iter_moveE:
	.zero		1
	.type		_ZN40_INTERNAL_d9cdf8da_4_k_cu_6fba9efa_110704cuda3std3__45__cpo5beginE,@object
	.size		_ZN40_INTERNAL_d9cdf8da_4_k_cu_6fba9efa_110704cuda3std3__45__cpo5beginE,(_ZN40_INTERNAL_d9cdf8da_4_k_cu_6fba9efa_110704cuda3std3__442_GLOBAL__N__d9cdf8da_4_k_cu_6fba9efa_110706ignoreE - _ZN40_INTERNAL_d9cdf8da_4_k_cu_6fba9efa_110704cuda3std3__45__cpo5beginE)
_ZN40_INTERNAL_d9cdf8da_4_k_cu_6fba9efa_110704cuda3std3__45__cpo5beginE:
	.zero		1
	.type		_ZN40_INTERNAL_d9cdf8da_4_k_cu_6fba9efa_110704cuda3std3__442_GLOBAL__N__d9cdf8da_4_k_cu_6fba9efa_110706ignoreE,@object
	.size		_ZN40_INTERNAL_d9cdf8da_4_k_cu_6fba9efa_110704cuda3std3__442_GLOBAL__N__d9cdf8da_4_k_cu_6fba9efa_110706ignoreE,(_ZN40_INTERNAL_d9cdf8da_4_k_cu_6fba9efa_110704cute7productE - _ZN40_INTERNAL_d9cdf8da_4_k_cu_6fba9efa_110704cuda3std3__442_GLOBAL__N__d9cdf8da_4_k_cu_6fba9efa_110706ignoreE)
_ZN40_INTERNAL_d9cdf8da_4_k_cu_6fba9efa_110704cuda3std3__442_GLOBAL__N__d9cdf8da_4_k_cu_6fba9efa_110706ignoreE:
	.zero		1
	.type		_ZN40_INTERNAL_d9cdf8da_4_k_cu_6fba9efa_110704cute7productE,@object
	.size		_ZN40_INTERNAL_d9cdf8da_4_k_cu_6fba9efa_110704cute7productE,(_ZN40_INTERNAL_d9cdf8da_4_k_cu_6fba9efa_110704cuda3std3__45__cpo3endE - _ZN40_INTERNAL_d9cdf8da_4_k_cu_6fba9efa_110704cute7productE)
_ZN40_INTERNAL_d9cdf8da_4_k_cu_6fba9efa_110704cute7productE:
	.zero		1
	.type		_ZN40_INTERNAL_d9cdf8da_4_k_cu_6fba9efa_110704cuda3std3__45__cpo3endE,@object
	.size		_ZN40_INTERNAL_d9cdf8da_4_k_cu_6fba9efa_110704cuda3std3__45__cpo3endE,(_ZN40_INTERNAL_d9cdf8da_4_k_cu_6fba9efa_110704cuda3std3__419piecewise_constructE - _ZN40_INTERNAL_d9cdf8da_4_k_cu_6fba9efa_110704cuda3std3__45__cpo3endE)
_ZN40_INTERNAL_d9cdf8da_4_k_cu_6fba9efa_110704cuda3std3__45__cpo3endE:
	.zero		1
	.type		_ZN40_INTERNAL_d9cdf8da_4_k_cu_6fba9efa_110704cuda3std3__419piecewise_constructE,@object
	.size		_ZN40_INTERNAL_d9cdf8da_4_k_cu_6fba9efa_110704cuda3std3__419piecewise_constructE,(_ZN40_INTERNAL_d9cdf8da_4_k_cu_6fba9efa_110704cuda3std3__45__cpo4cendE - _ZN40_INTERNAL_d9cdf8da_4_k_cu_6fba9efa_110704cuda3std3__419piecewise_constructE)
_ZN40_INTERNAL_d9cdf8da_4_k_cu_6fba9efa_110704cuda3std3__419piecewise_constructE:
	.zero		1
	.type		_ZN40_INTERNAL_d9cdf8da_4_k_cu_6fba9efa_110704cuda3std3__45__cpo4cendE,@object
	.size		_ZN40_INTERNAL_d9cdf8da_4_k_cu_6fba9efa_110704cuda3std3__45__cpo4cendE,(_ZN40_INTERNAL_d9cdf8da_4_k_cu_6fba9efa_110704cuda3std6ranges3__45__cpo4swapE - _ZN40_INTERNAL_d9cdf8da_4_k_cu_6fba9efa_110704cuda3std3__45__cpo4cendE)
_ZN40_INTERNAL_d9cdf8da_4_k_cu_6fba9efa_110704cuda3std3__45__cpo4cendE:
	.zero		1
	.type		_ZN40_INTERNAL_d9cdf8da_4_k_cu_6fba9efa_110704cuda3std6ranges3__45__cpo4swapE,@object
	.size		_ZN40_INTERNAL_d9cdf8da_4_k_cu_6fba9efa_110704cuda3std6ranges3__45__cpo4swapE,(.L_10 - _ZN40_INTERNAL_d9cdf8da_4_k_cu_6fba9efa_110704cuda3std6ranges3__45__cpo4swapE)
_ZN40_INTERNAL_d9cdf8da_4_k_cu_6fba9efa_110704cuda3std6ranges3__45__cpo4swapE:
	.zero		1
.L_10:


//--------------------- .nv.constant0._ZN7cutlass13device_kernelINS_4gemm6kernel13GemmUniversalIN4cute5tupleIJiiiiEEENS1_10collective13CollectiveMmaINS1_35MainloopSm100TmaUmmaWarpSpecializedILi3ELi2ELi4ENS5_IJNS4_1CILi2EEESB_NSA_ILi1EEEEEEEENS5_IJNSA_ILi256EEENSA_ILi64EEESG_EEENS_10tfloat32_tENS5_IJlSC_lEEESI_SJ_NS4_8TiledMMAINS4_8MMA_AtomIJNS4_23SM100_MMA_TF32_2x1SM_SSISI_SI_fLi256ELi64ELNS4_4UMMA5MajorE0ELSO_0ELNSN_7ScaleInE0ELSP_0EEEEEENS4_6LayoutINS5_IJSC_SC_SC_EEENS5_IJNSA_ILi0EEESU_SU_EEEEENS5_IJNS4_10UnderscoreESX_SX_EEEEENS4_28SM100_TMA_2SM_LOAD_MULTICASTENS4_14ComposedLayoutINS4_7SwizzleILi3ELi4ELi3EEENS4_18smem_ptr_flag_bitsILi32EEENSS_INS5_IJNSA_ILi8EEENSA_ILi32EEEEEENS5_IJS17_SC_EEEEEEEvNS4_8identityENS4_18SM100_TMA_2SM_LOADES1B_vS1C_EENS_8epilogue10collective18CollectiveEpilogueINS1F_23Sm100TmaWarpSpecializedILi4ELi2ELi16ELb1ELb0EEEJNS5_IJNSA_ILi128EEESG_SG_EEENS5_IJNSS_IS1K_SC_EENSS_INSA_ILi16EEESC_EEEEESI_SJ_SI_SJ_NS1F_6fusion15FusionCallbacksIS1J_NS1Q_17LinearCombinationISI_fSI_fLNS_15FloatRoundStyleE2EEES1L_S1P_JEEENS4_5SM1004TMEM4LOAD26SM100_TMEM_LOAD_32dp32b16xENS4_13SM90_TMA_LOADENS11_INS12_ILi2ELi4ELi3EEES15_NSS_INS5_IJS16_S1N_EEENS5_IJS1N_SC_EEEEEEENS4_39AutoVectorizingCopyWithAssumedAlignmentILi128EEENS4_14SM90_TMA_STOREES25_S27_S27_EEEvvEEEEvNT_6ParamsE --------------------------
	.section	.nv.constant0._ZN7cutlass13device_kernelINS_4gemm6kernel13GemmUniversalIN4cute5tupleIJiiiiEEENS1_10collective13CollectiveMmaINS1_35MainloopSm100TmaUmmaWarpSpecializedILi3ELi2ELi4ENS5_IJNS4_1CILi2EEESB_NSA_ILi1EEEEEEEENS5_IJNSA_ILi256EEENSA_ILi64EEESG_EEENS_10tfloat32_tENS5_IJlSC_lEEESI_SJ_NS4_8TiledMMAINS4_8MMA_AtomIJNS4_23SM100_MMA_TF32_2x1SM_SSISI_SI_fLi256ELi64ELNS4_4UMMA5MajorE0ELSO_0ELNSN_7ScaleInE0ELSP_0EEEEEENS4_6LayoutINS5_IJSC_SC_SC_EEENS5_IJNSA_ILi0EEESU_SU_EEEEENS5_IJNS4_10UnderscoreESX_SX_EEEEENS4_28SM100_TMA_2SM_LOAD_MULTICASTENS4_14ComposedLayoutINS4_7SwizzleILi3ELi4ELi3EEENS4_18smem_ptr_flag_bitsILi32EEENSS_INS5_IJNSA_ILi8EEENSA_ILi32EEEEEENS5_IJS17_SC_EEEEEEEvNS4_8identityENS4_18SM100_TMA_2SM_LOADES1B_vS1C_EENS_8epilogue10collective18CollectiveEpilogueINS1F_23Sm100TmaWarpSpecializedILi4ELi2ELi16ELb1ELb0EEEJNS5_IJNSA_ILi128EEESG_SG_EEENS5_IJNSS_IS1K_SC_EENSS_INSA_ILi16EEESC_EEEEESI_SJ_SI_SJ_NS1F_6fusion15FusionCallbacksIS1J_NS1Q_17LinearCombinationISI_fSI_fLNS_15FloatRoundStyleE2EEES1L_S1P_JEEENS4_5SM1004TMEM4LOAD26SM100_TMEM_LOAD_32dp32b16xENS4_13SM90_TMA_LOADENS11_INS12_ILi2ELi4ELi3EEES15_NSS_INS5_IJS16_S1N_EEENS5_IJS1N_SC_EEEEEEENS4_39AutoVectorizingCopyWithAssumedAlignmentILi128EEENS4_14SM90_TMA_STOREES25_S27_S27_EEEvvEEEEvNT_6ParamsE,"a",@progbits
	.sectionflags	@""
	.align	4
.nv.constant0._ZN7cutlass13device_kernelINS_4gemm6kernel13GemmUniversalIN4cute5tupleIJiiiiEEENS1_10collective13CollectiveMmaINS1_35MainloopSm100TmaUmmaWarpSpecializedILi3ELi2ELi4ENS5_IJNS4_1CILi2EEESB_NSA_ILi1EEEEEEEENS5_IJNSA_ILi256EEENSA_ILi64EEESG_EEENS_10tfloat32_tENS5_IJlSC_lEEESI_SJ_NS4_8TiledMMAINS4_8MMA_AtomIJNS4_23SM100_MMA_TF32_2x1SM_SSISI_SI_fLi256ELi64ELNS4_4UMMA5MajorE0ELSO_0ELNSN_7ScaleInE0ELSP_0EEEEEENS4_6LayoutINS5_IJSC_SC_SC_EEENS5_IJNSA_ILi0EEESU_SU_EEEEENS5_IJNS4_10UnderscoreESX_SX_EEEEENS4_28SM100_TMA_2SM_LOAD_MULTICASTENS4_14ComposedLayoutINS4_7SwizzleILi3ELi4ELi3EEENS4_18smem_ptr_flag_bitsILi32EEENSS_INS5_IJNSA_ILi8EEENSA_ILi32EEEEEENS5_IJS17_SC_EEEEEEEvNS4_8identityENS4_18SM100_TMA_2SM_LOADES1B_vS1C_EENS_8epilogue10collective18CollectiveEpilogueINS1F_23Sm100TmaWarpSpecializedILi4ELi2ELi16ELb1ELb0EEEJNS5_IJNSA_ILi128EEESG_SG_EEENS5_IJNSS_IS1K_SC_EENSS_INSA_ILi16EEESC_EEEEESI_SJ_SI_SJ_NS1F_6fusion15FusionCallbacksIS1J_NS1Q_17LinearCombinationISI_fSI_fLNS_15FloatRoundStyleE2EEES1L_S1P_JEEENS4_5SM1004TMEM4LOAD26SM100_TMEM_LOAD_32dp32b16xENS4_13SM90_TMA_LOADENS11_INS12_ILi2ELi4ELi3EEES15_NSS_INS5_IJS16_S1N_EEENS5_IJS1N_SC_EEEEEEENS4_39AutoVectorizingCopyWithAssumedAlignmentILi128EEENS4_14SM90_TMA_STOREES25_S27_S27_EEEvvEEEEvNT_6ParamsE:
	.zero		2944


//--------------------- SYMBOLS --------------------------

	.type		.nv.reservedSmem.offset0,@object
	.size		.nv.reservedSmem.offset0,0x4
	.type		.nv.reservedSmem.cap,@object
	.size		.nv.reservedSmem.cap,0x4
	.type		__assertfail,@function
